	.target	sm_90a

	.elftype	@"ET_EXEC"


//--------------------- .note.nv.tkinfo           --------------------------
	.section	.note.nv.tkinfo,"",@"SHT_NOTE"
	.sectionflags	@"SHF_NOTE_NV_TKINFO"
	.tkinfo
        /*0018*/ 	.word	0x00000002
        /*0030*/ 	.string	""
        /*0030*/ 	.string	"ptxas"
        /*0030*/ 	.string	"Cuda compilation tools, release 13.0, V13.0.88"
        /*0030*/ 	.string	"Build cuda_13.0.r13.0/compiler.36424714_0"
        /*0030*/ 	.string	"-arch sm_90a -m 64 "



//--------------------- .note.nv.cuinfo           --------------------------
	.section	.note.nv.cuinfo,"",@"SHT_NOTE"
	.sectionflags	@"SHF_NOTE_NV_CUINFO"
        /*0018*/ 	.short	0x0002
        /*001a*/ 	.short	0x005a
        /*001c*/ 	.short	0x0082
	.zero		2


//--------------------- .nv.info                  --------------------------
	.section	.nv.info,"",@"SHT_CUDA_INFO"
	.align	4


	//----- nvinfo : EIATTR_REGCOUNT
	.align		4
        /*0000*/ 	.byte	0x04, 0x2f
        /*0002*/ 	.short	(.L_15 - .L_14)
	.align		4
.L_14:
        /*0004*/ 	.word	index@(_ZN7cutlass13device_kernelINS_4gemm6kernel13GemmUniversalIN4cute5tupleIJiiiiEEENS1_10collective13CollectiveMmaINS1_34MainloopSm90TmaGmmaWarpSpecializedILi5ENS5_IJNS4_1CILi2EEESB_NSA_ILi1EEEEEENS1_35KernelTmaWarpSpecializedCooperativeEEENS5_IJNSA_ILi256EEESG_NSA_ILi32EEEEEENS_10bfloat16_tENS5_IJlSC_lEEESJ_SK_NS4_8TiledMMAINS4_8MMA_AtomIJNS4_4SM904GMMA28MMA_64x256x16_F32BF16BF16_SSILNSO_5MajorE0ELSQ_0ELNSO_7ScaleInE1ELSR_1EEEEEENS4_6LayoutINS5_IJSB_SC_SC_EEENS5_IJSC_NSA_ILi0EEESW_EEEEENS5_IJNS4_10UnderscoreESZ_SZ_EEEEENS4_23SM90_TMA_LOAD_MULTICASTENS4_14ComposedLayoutINS4_7SwizzleILi2ELi4ELi3EEENS4_18smem_ptr_flag_bitsILi16EEENSU_INS5_IJNSA_ILi8EEESH_EEENS5_IJSH_SC_EEEEEEEvNS4_8identityES12_S1C_vS1D_EENS_8epilogue10collective6detail29Sm90TmaWarpSpecializedAdapterINS1G_15DefaultEpilogueISJ_SK_SK_NS1F_6thread17LinearCombinationISJ_Li1EffLNS1K_9ScaleType4KindE0ELNS_15FloatRoundStyleE2ESJ_EENS1_15EpilogueDefaultEEEEEvvEEEEvNT_6ParamsE)
        /*0008*/ 	.word	0x000000a8


	//----- nvinfo : EIATTR_FRAME_SIZE
	.align		4
.L_15:
        /*000c*/ 	.byte	0x04, 0x11
        /*000e*/ 	.short	(.L_17 - .L_16)
	.align		4
.L_16:
        /*0010*/ 	.word	index@(_ZN7cutlass13device_kernelINS_4gemm6kernel13GemmUniversalIN4cute5tupleIJiiiiEEENS1_10collective13CollectiveMmaINS1_34MainloopSm90TmaGmmaWarpSpecializedILi5ENS5_IJNS4_1CILi2EEESB_NSA_ILi1EEEEEENS1_35KernelTmaWarpSpecializedCooperativeEEENS5_IJNSA_ILi256EEESG_NSA_ILi32EEEEEENS_10bfloat16_tENS5_IJlSC_lEEESJ_SK_NS4_8TiledMMAINS4_8MMA_AtomIJNS4_4SM904GMMA28MMA_64x256x16_F32BF16BF16_SSILNSO_5MajorE0ELSQ_0ELNSO_7ScaleInE1ELSR_1EEEEEENS4_6LayoutINS5_IJSB_SC_SC_EEENS5_IJSC_NSA_ILi0EEESW_EEEEENS5_IJNS4_10UnderscoreESZ_SZ_EEEEENS4_23SM90_TMA_LOAD_MULTICASTENS4_14ComposedLayoutINS4_7SwizzleILi2ELi4ELi3EEENS4_18smem_ptr_flag_bitsILi16EEENSU_INS5_IJNSA_ILi8EEESH_EEENS5_IJSH_SC_EEEEEEEvNS4_8identityES12_S1C_vS1D_EENS_8epilogue10collective6detail29Sm90TmaWarpSpecializedAdapterINS1G_15DefaultEpilogueISJ_SK_SK_NS1F_6thread17LinearCombinationISJ_Li1EffLNS1K_9ScaleType4KindE0ELNS_15FloatRoundStyleE2ESJ_EENS1_15EpilogueDefaultEEEEEvvEEEEvNT_6ParamsE)
        /*0014*/ 	.word	0x000004c0


	//----- nvinfo : EIATTR_MIN_STACK_SIZE
	.align		4
.L_17:
        /*0018*/ 	.byte	0x04, 0x12
        /*001a*/ 	.short	(.L_19 - .L_18)
	.align		4
.L_18:
        /*001c*/ 	.word	index@(_ZN7cutlass13device_kernelINS_4gemm6kernel13GemmUniversalIN4cute5tupleIJiiiiEEENS1_10collective13CollectiveMmaINS1_34MainloopSm90TmaGmmaWarpSpecializedILi5ENS5_IJNS4_1CILi2EEESB_NSA_ILi1EEEEEENS1_35KernelTmaWarpSpecializedCooperativeEEENS5_IJNSA_ILi256EEESG_NSA_ILi32EEEEEENS_10bfloat16_tENS5_IJlSC_lEEESJ_SK_NS4_8TiledMMAINS4_8MMA_AtomIJNS4_4SM904GMMA28MMA_64x256x16_F32BF16BF16_SSILNSO_5MajorE0ELSQ_0ELNSO_7ScaleInE1ELSR_1EEEEEENS4_6LayoutINS5_IJSB_SC_SC_EEENS5_IJSC_NSA_ILi0EEESW_EEEEENS5_IJNS4_10UnderscoreESZ_SZ_EEEEENS4_23SM90_TMA_LOAD_MULTICASTENS4_14ComposedLayoutINS4_7SwizzleILi2ELi4ELi3EEENS4_18smem_ptr_flag_bitsILi16EEENSU_INS5_IJNSA_ILi8EEESH_EEENS5_IJSH_SC_EEEEEEEvNS4_8identityES12_S1C_vS1D_EENS_8epilogue10collective6detail29Sm90TmaWarpSpecializedAdapterINS1G_15DefaultEpilogueISJ_SK_SK_NS1F_6thread17LinearCombinationISJ_Li1EffLNS1K_9ScaleType4KindE0ELNS_15FloatRoundStyleE2ESJ_EENS1_15EpilogueDefaultEEEEEvvEEEEvNT_6ParamsE)
        /*0020*/ 	.word	0x000004c0
.L_19:


//--------------------- .nv.compat                --------------------------
	.section	.nv.compat,"",@"SHT_CUDA_COMPAT_INFO"
	.align	4
        /*0000*/ 	.byte	0x02, 0x09, 0x01, 0x00, 0x02, 0x02, 0x04, 0x00, 0x02, 0x05, 0x05, 0x00, 0x03, 0x07, 0x01, 0x01
        /*0010*/ 	.byte	0x02, 0x03, 0x01, 0x00, 0x02, 0x06, 0x01, 0x00, 0x04, 0x0b, 0x08, 0x00, 0x00, 0x00, 0x00, 0x00
        /*0020*/ 	.byte	0x00, 0x00, 0x00, 0x00


//--------------------- .nv.info._ZN7cutlass13device_kernelINS_4gemm6kernel13GemmUniversalIN4cute5tupleIJiiiiEEENS1_10collective13CollectiveMmaINS1_34MainloopSm90TmaGmmaWarpSpecializedILi5ENS5_IJNS4_1CILi2EEESB_NSA_ILi1EEEEEENS1_35KernelTmaWarpSpecializedCooperativeEEENS5_IJNSA_ILi256EEESG_NSA_ILi32EEEEEENS_10bfloat16_tENS5_IJlSC_lEEESJ_SK_NS4_8TiledMMAINS4_8MMA_AtomIJNS4_4SM904GMMA28MMA_64x256x16_F32BF16BF16_SSILNSO_5MajorE0ELSQ_0ELNSO_7ScaleInE1ELSR_1EEEEEENS4_6LayoutINS5_IJSB_SC_SC_EEENS5_IJSC_NSA_ILi0EEESW_EEEEENS5_IJNS4_10UnderscoreESZ_SZ_EEEEENS4_23SM90_TMA_LOAD_MULTICASTENS4_14ComposedLayoutINS4_7SwizzleILi2ELi4ELi3EEENS4_18smem_ptr_flag_bitsILi16EEENSU_INS5_IJNSA_ILi8EEESH_EEENS5_IJSH_SC_EEEEEEEvNS4_8identityES12_S1C_vS1D_EENS_8epilogue10collective6detail29Sm90TmaWarpSpecializedAdapterINS1G_15DefaultEpilogueISJ_SK_SK_NS1F_6thread17LinearCombinationISJ_Li1EffLNS1K_9ScaleType4KindE0ELNS_15FloatRoundStyleE2ESJ_EENS1_15EpilogueDefaultEEEEEvvEEEEvNT_6ParamsE --------------------------
	.section	.nv.info._ZN7cutlass13device_kernelINS_4gemm6kernel13GemmUniversalIN4cute5tupleIJiiiiEEENS1_10collective13CollectiveMmaINS1_34MainloopSm90TmaGmmaWarpSpecializedILi5ENS5_IJNS4_1CILi2EEESB_NSA_ILi1EEEEEENS1_35KernelTmaWarpSpecializedCooperativeEEENS5_IJNSA_ILi256EEESG_NSA_ILi32EEEEEENS_10bfloat16_tENS5_IJlSC_lEEESJ_SK_NS4_8TiledMMAINS4_8MMA_AtomIJNS4_4SM904GMMA28MMA_64x256x16_F32BF16BF16_SSILNSO_5MajorE0ELSQ_0ELNSO_7ScaleInE1ELSR_1EEEEEENS4_6LayoutINS5_IJSB_SC_SC_EEENS5_IJSC_NSA_ILi0EEESW_EEEEENS5_IJNS4_10UnderscoreESZ_SZ_EEEEENS4_23SM90_TMA_LOAD_MULTICASTENS4_14ComposedLayoutINS4_7SwizzleILi2ELi4ELi3EEENS4_18smem_ptr_flag_bitsILi16EEENSU_INS5_IJNSA_ILi8EEESH_EEENS5_IJSH_SC_EEEEEEEvNS4_8identityES12_S1C_vS1D_EENS_8epilogue10collective6detail29Sm90TmaWarpSpecializedAdapterINS1G_15DefaultEpilogueISJ_SK_SK_NS1F_6thread17LinearCombinationISJ_Li1EffLNS1K_9ScaleType4KindE0ELNS_15FloatRoundStyleE2ESJ_EENS1_15EpilogueDefaultEEEEEvvEEEEvNT_6ParamsE,"",@"SHT_CUDA_INFO"
	.sectionflags	@""
	.align	4


	//----- nvinfo : EIATTR_CUDA_API_VERSION
	.align		4
        /*0000*/ 	.byte	0x04, 0x37
        /*0002*/ 	.short	(.L_21 - .L_20)
.L_20:
        /*0004*/ 	.word	0x00000082


	//----- nvinfo : EIATTR_KPARAM_INFO
	.align		4
.L_21:
        /*0008*/ 	.byte	0x04, 0x17
        /*000a*/ 	.short	(.L_23 - .L_22)
.L_22:
        /*000c*/ 	.word	0x00000000
        /*0010*/ 	.short	0x0000
        /*0012*/ 	.short	0x0070
        /*0014*/ 	.byte	0x00, 0xf0, 0x01, 0x10


	//----- nvinfo : EIATTR_SPARSE_MMA_MASK
	.align		4
.L_23:
        /*0018*/ 	.byte	0x03, 0x50
        /*001a*/ 	.short	0x0000


	//----- nvinfo : EIATTR_MAXREG_COUNT
	.align		4
        /*001c*/ 	.byte	0x03, 0x1b
        /*001e*/ 	.short	0x00a8


	//----- nvinfo : EIATTR_NUM_BARRIERS
	.align		4
        /*0020*/ 	.byte	0x02, 0x4c
        /*0022*/ 	.byte	0x01
	.zero		1


	//----- nvinfo : EIATTR_EXTERNS
	.align		4
        /*0024*/ 	.byte	0x04, 0x0f
        /*0026*/ 	.short	(.L_25 - .L_24)


	//   ....[0]....
	.align		4
.L_24:
        /*0028*/ 	.word	index@(__assertfail)


	//----- nvinfo : EIATTR_ANNOTATIONS
	.align		4
.L_25:
        /*002c*/ 	.byte	0x04, 0x55
        /*002e*/ 	.short	(.L_27 - .L_26)


	//   ....[0]....
.L_26:
        /*0030*/ 	.word	0x00000001
        /*0034*/ 	.byte	0x10, 0x0a, 0x00, 0x00, 0x01, 0x00, 0x00, 0x00, 0x30, 0x0a, 0x00, 0x00, 0x01, 0x00, 0x00, 0x00
        /* <DEDUP_REMOVED lines=380> */
        /*1804*/ 	.byte	0x80, 0x70, 0x01, 0x00


	//----- nvinfo : EIATTR_MERCURY_ISA_VERSION
	.align		4
.L_27:
        /*1808*/ 	.byte	0x03, 0x5f
        /*180a*/ 	.short	0x0101


	//----- nvinfo : EIATTR_INT_WARP_WIDE_INSTR_OFFSETS
	.align		4
        /*180c*/ 	.byte	0x04, 0x31
        /*180e*/ 	.short	(.L_29 - .L_28)


	//   ....[0]....
.L_28:
        /*1810*/ 	.word	0x000005a0


	//   ....[1]....
        /*1814*/ 	.word	0x000005b0


	//   ....[2]....
        /*1818*/ 	.word	0x00000720


	//----- nvinfo : EIATTR_COOP_GROUP_MASK_REGIDS
	.align		4
.L_29:
        /*181c*/ 	.byte	0x04, 0x29
        /*181e*/ 	.short	(.L_31 - .L_30)


	//   ....[0]....
.L_30:
        /*1820*/ 	.word	0xffffffff


	//   ....[1]....
        /*1824*/ 	.word	0xffffffff


	//   ....[2]....
        /*1828*/ 	.word	0xffffffff


	//   ....[3]....
        /*182c*/ 	.word	0xffffffff


	//   ....[4]....
        /*1830*/ 	.word	0xffffffff


	//   ....[5]....
        /*1834*/ 	.word	0xffffffff


	//----- nvinfo : EIATTR_COOP_GROUP_INSTR_OFFSETS
	.align		4
.L_31:
        /*1838*/ 	.byte	0x04, 0x28
        /*183a*/ 	.short	(.L_33 - .L_32)


	//   ....[0]....
.L_32:
        /*183c*/ 	.word	0x00000070


	//   ....[1]....
        /*1840*/ 	.word	0x00000080


	//   ....[2]....
        /*1844*/ 	.word	0x000001a0


	//   ....[3]....
        /*1848*/ 	.word	0x000003f0


	//   ....[4]....
        /*184c*/ 	.word	0x00000860


	//   ....[5]....
        /*1850*/ 	.word	0x00001430


	//----- nvinfo : EIATTR_REG_RECONFIG
	.align		4
.L_33:
        /*1854*/ 	.byte	0x01, 0x54
	.zero		2


	//----- nvinfo : EIATTR_SYSCALL_OFFSETS
	.align		4
        /*1858*/ 	.byte	0x04, 0x46
        /*185a*/ 	.short	(.L_35 - .L_34)


	//   ....[0]....
.L_34:
        /*185c*/ 	.word	0x000015e0


	//----- nvinfo : EIATTR_MBARRIER_INSTR_OFFSETS
	.align		4
.L_35:
        /*1860*/ 	.byte	0x04, 0x39
        /*1862*/ 	.short	(.L_37 - .L_36)


	//   ....[0]....
.L_36:
        /*1864*/ 	.word	0x00000320
        /*1868*/ 	.word	0x000000ff
        /*186c*/ 	.word	0x00000000
        /*1870*/ 	.short	0x0100
        /*1872*/ 	.byte	0x08
	.zero		1


	//   ....[1]....
        /*1874*/ 	.word	0x00000330
        /*1878*/ 	.word	0x000000ff
        /*187c*/ 	.word	0x00000028
        /*1880*/ 	.short	0x0100
        /*1882*/ 	.byte	0x08
	.zero		1


	//   ....[2]....
        /*1884*/ 	.word	0x00000340
        /*1888*/ 	.word	0x000000ff
        /*188c*/ 	.word	0x00000008
        /*1890*/ 	.short	0x0100
        /*1892*/ 	.byte	0x08
	.zero		1


	//   ....[3]....
        /*1894*/ 	.word	0x00000350
        /*1898*/ 	.word	0x000000ff
        /*189c*/ 	.word	0x00000030
        /*18a0*/ 	.short	0x0100
        /*18a2*/ 	.byte	0x08
	.zero		1


	//   ....[4]....
        /*18a4*/ 	.word	0x00000360
        /*18a8*/ 	.word	0x000000ff
        /*18ac*/ 	.word	0x00000010
        /*18b0*/ 	.short	0x0100
        /*18b2*/ 	.byte	0x08
	.zero		1


	//   ....[5]....
        /*18b4*/ 	.word	0x00000370
        /*18b8*/ 	.word	0x000000ff
        /*18bc*/ 	.word	0x00000038
        /*18c0*/ 	.short	0x0100
        /*18c2*/ 	.byte	0x08
	.zero		1


	//   ....[6]....
        /*18c4*/ 	.word	0x00000380
        /*18c8*/ 	.word	0x000000ff
        /*18cc*/ 	.word	0x00000018
        /*18d0*/ 	.short	0x0100
        /*18d2*/ 	.byte	0x08
	.zero		1


	//   ....[7]....
        /*18d4*/ 	.word	0x00000390
        /*18d8*/ 	.word	0x000000ff
        /*18dc*/ 	.word	0x00000040
        /*18e0*/ 	.short	0x0100
        /*18e2*/ 	.byte	0x08
	.zero		1


	//   ....[8]....
        /*18e4*/ 	.word	0x000003a0
        /*18e8*/ 	.word	0x000000ff
        /*18ec*/ 	.word	0x00000020
        /*18f0*/ 	.short	0x0100
        /*18f2*/ 	.byte	0x08
	.zero		1


	//   ....[9]....
        /*18f4*/ 	.word	0x000003b0
        /*18f8*/ 	.word	0x000000ff
        /*18fc*/ 	.word	0x00000048
        /*1900*/ 	.short	0x0100
        /*1902*/ 	.byte	0x08
	.zero		1


	//   ....[10]....
        /*1904*/ 	.word	0x00000790
        /*1908*/ 	.word	0x000000ff
        /*190c*/ 	.word	0x00000060
        /*1910*/ 	.short	0x0100
        /*1912*/ 	.byte	0x06
	.zero		1


	//   ....[11]....
        /*1914*/ 	.word	0x000007c0
        /*1918*/ 	.word	0x000000ff
        /*191c*/ 	.word	0x00000068
        /*1920*/ 	.short	0x0100
        /*1922*/ 	.byte	0x06
	.zero		1


	//   ....[12]....
        /*1924*/ 	.word	0x000016c0
        /*1928*/ 	.word	0x00000004
        /*192c*/ 	.word	0x00000000
        /*1930*/ 	.short	0x010a
        /*1932*/ 	.byte	0x3f
	.zero		1


	//   ....[13]....
        /*1934*/ 	.word	0x00001700
        /*1938*/ 	.word	0x00000004
        /*193c*/ 	.word	0x00000000
        /*1940*/ 	.short	0x010a
        /*1942*/ 	.byte	0x3f
	.zero		1


	//   ....[14]....
        /*1944*/ 	.word	0x00002c90
        /*1948*/ 	.word	0x00000005
        /*194c*/ 	.word	0x00000000
        /*1950*/ 	.short	0x010a
        /*1952*/ 	.byte	0x3f
	.zero		1


	//   ....[15]....
        /*1954*/ 	.word	0x00002cd0
        /*1958*/ 	.word	0x00000005
        /*195c*/ 	.word	0x00000000
        /*1960*/ 	.short	0x010a
        /*1962*/ 	.byte	0x3f
	.zero		1


	//   ....[16]....
        /*1964*/ 	.word	0x00004cf0
        /*1968*/ 	.word	0x00000005
        /*196c*/ 	.word	0x00000000
        /*1970*/ 	.short	0x0101
        /*1972*/ 	.byte	0x3f
	.zero		1


	//   ....[17]....
        /*1974*/ 	.word	0x00004f00
        /*1978*/ 	.word	0x00000000
        /*197c*/ 	.word	0x00000000
        /*1980*/ 	.short	0x0101
        /*1982*/ 	.byte	0x3f
	.zero		1


	//   ....[18]....
        /*1984*/ 	.word	0x00016bc0
        /*1988*/ 	.word	0x0000000a
        /*198c*/ 	.word	0x00000028
        /*1990*/ 	.short	0x010a
        /*1992*/ 	.byte	0x3f
	.zero		1


	//   ....[19]....
        /*1994*/ 	.word	0x00016f80
        /*1998*/ 	.word	0x00000002
        /*199c*/ 	.word	0x00000068
        /*19a0*/ 	.short	0x0101
        /*19a2*/ 	.byte	0x3f
	.zero		1


	//   ....[20]....
        /*19a4*/ 	.word	0x00017780
        /*19a8*/ 	.word	0x00000005
        /*19ac*/ 	.word	0x00000000
        /*19b0*/ 	.short	0x010a
        /*19b2*/ 	.byte	0x3f
	.zero		1


	//   ....[21]....
        /*19b4*/ 	.word	0x00017810
        /*19b8*/ 	.word	0x00000007
        /*19bc*/ 	.word	0x00000000
        /*19c0*/ 	.short	0x010a
        /*19c2*/ 	.byte	0x3f
	.zero		1


	//   ....[22]....
        /*19c4*/ 	.word	0x000178a0
        /*19c8*/ 	.word	0x00000007
        /*19cc*/ 	.word	0x00000000
        /*19d0*/ 	.short	0x010a
        /*19d2*/ 	.byte	0x3f
	.zero		1


	//   ....[23]....
        /*19d4*/ 	.word	0x00017930
        /*19d8*/ 	.word	0x00000007
        /*19dc*/ 	.word	0x00000000
        /*19e0*/ 	.short	0x010a
        /*19e2*/ 	.byte	0x3f
	.zero		1


	//   ....[24]....
        /*19e4*/ 	.word	0x000179c0
        /*19e8*/ 	.word	0x00000003
        /*19ec*/ 	.word	0x00000000
        /*19f0*/ 	.short	0x010a
        /*19f2*/ 	.byte	0x3f
	.zero		1


	//   ....[25]....
        /*19f4*/ 	.word	0x00017a20
        /*19f8*/ 	.word	0x00000004
        /*19fc*/ 	.word	0x00000000
        /*1a00*/ 	.short	0x010a
        /*1a02*/ 	.byte	0x3f
	.zero		1


	//   ....[26]....
        /*1a04*/ 	.word	0x00017a70
        /*1a08*/ 	.word	0x00000005
        /*1a0c*/ 	.word	0x00000000
        /*1a10*/ 	.short	0x010a
        /*1a12*/ 	.byte	0x3f
	.zero		1


	//   ....[27]....
        /*1a14*/ 	.word	0x00017b40
        /*1a18*/ 	.word	0x0000000a
        /*1a1c*/ 	.word	0x00000028
        /*1a20*/ 	.short	0x010a
        /*1a22*/ 	.byte	0x3f
	.zero		1


	//   ....[28]....
        /*1a24*/ 	.word	0x00017c10
        /*1a28*/ 	.word	0x00000005
        /*1a2c*/ 	.word	0x00000000
        /*1a30*/ 	.short	0x010a
        /*1a32*/ 	.byte	0x3f
	.zero		1


	//   ....[29]....
        /*1a34*/ 	.word	0x00017c60
        /*1a38*/ 	.word	0x00000007
        /*1a3c*/ 	.word	0x00000000
        /*1a40*/ 	.short	0x010a
        /*1a42*/ 	.byte	0x3f
	.zero		1


	//   ....[30]....
        /*1a44*/ 	.word	0x00017cb0
        /*1a48*/ 	.word	0x00000007
        /*1a4c*/ 	.word	0x00000000
        /*1a50*/ 	.short	0x010a
        /*1a52*/ 	.byte	0x3f
	.zero		1


	//   ....[31]....
        /*1a54*/ 	.word	0x00017d00
        /*1a58*/ 	.word	0x00000007
        /*1a5c*/ 	.word	0x00000000
        /*1a60*/ 	.short	0x010a
        /*1a62*/ 	.byte	0x3f
	.zero		1


	//----- nvinfo : EIATTR_NUM_MBARRIERS
	.align		4
.L_37:
        /*1a64*/ 	.byte	0x03, 0x38
        /*1a66*/ 	.short	0x000c


	//----- nvinfo : EIATTR_EXIT_INSTR_OFFSETS
	.align		4
        /*1a68*/ 	.byte	0x04, 0x1c
        /*1a6a*/ 	.short	(.L_39 - .L_38)


	//   ....[0]....
.L_38:
        /*1a6c*/ 	.word	0x00000ac0


	//   ....[1]....
        /*1a70*/ 	.word	0x00001350


	//   ....[2]....
        /*1a74*/ 	.word	0x00016150


	//   ....[3]....
        /*1a78*/ 	.word	0x00016770


	//   ....[4]....
        /*1a7c*/ 	.word	0x00017a10


	//----- nvinfo : EIATTR_MAX_THREADS
	.align		4
.L_39:
        /*1a80*/ 	.byte	0x04, 0x05
        /*1a82*/ 	.short	(.L_41 - .L_40)
.L_40:
        /*1a84*/ 	.word	0x00000180
        /*1a88*/ 	.word	0x00000001
        /*1a8c*/ 	.word	0x00000001


	//----- nvinfo : EIATTR_CRS_STACK_SIZE
	.align		4
.L_41:
        /*1a90*/ 	.byte	0x04, 0x1e
        /*1a92*/ 	.short	(.L_43 - .L_42)
.L_42:
        /*1a94*/ 	.word	0x00000000


	//----- nvinfo : EIATTR_CBANK_PARAM_SIZE
	.align		4
.L_43:
        /*1a98*/ 	.byte	0x03, 0x19
        /*1a9a*/ 	.short	0x0470


	//----- nvinfo : EIATTR_PARAM_CBANK
	.align		4
        /*1a9c*/ 	.byte	0x04, 0x0a
        /*1a9e*/ 	.short	(.L_45 - .L_44)
	.align		4
.L_44:
        /*1aa0*/ 	.word	index@(.nv.constant0._ZN7cutlass13device_kernelINS_4gemm6kernel13GemmUniversalIN4cute5tupleIJiiiiEEENS1_10collective13CollectiveMmaINS1_34MainloopSm90TmaGmmaWarpSpecializedILi5ENS5_IJNS4_1CILi2EEESB_NSA_ILi1EEEEEENS1_35KernelTmaWarpSpecializedCooperativeEEENS5_IJNSA_ILi256EEESG_NSA_ILi32EEEEEENS_10bfloat16_tENS5_IJlSC_lEEESJ_SK_NS4_8TiledMMAINS4_8MMA_AtomIJNS4_4SM904GMMA28MMA_64x256x16_F32BF16BF16_SSILNSO_5MajorE0ELSQ_0ELNSO_7ScaleInE1ELSR_1EEEEEENS4_6LayoutINS5_IJSB_SC_SC_EEENS5_IJSC_NSA_ILi0EEESW_EEEEENS5_IJNS4_10UnderscoreESZ_SZ_EEEEENS4_23SM90_TMA_LOAD_MULTICASTENS4_14ComposedLayoutINS4_7SwizzleILi2ELi4ELi3EEENS4_18smem_ptr_flag_bitsILi16EEENSU_INS5_IJNSA_ILi8EEESH_EEENS5_IJSH_SC_EEEEEEEvNS4_8identityES12_S1C_vS1D_EENS_8epilogue10collective6detail29Sm90TmaWarpSpecializedAdapterINS1G_15DefaultEpilogueISJ_SK_SK_NS1F_6thread17LinearCombinationISJ_Li1EffLNS1K_9ScaleType4KindE0ELNS_15FloatRoundStyleE2ESJ_EENS1_15EpilogueDefaultEEEEEvvEEEEvNT_6ParamsE)
        /*1aa4*/ 	.short	0x0210
        /*1aa6*/ 	.short	0x0470


	//----- nvinfo : EIATTR_SW_WAR
	.align		4
.L_45:
        /*1aa8*/ 	.byte	0x04, 0x36
        /*1aaa*/ 	.short	(.L_47 - .L_46)
.L_46:
        /*1aac*/ 	.word	0x00000008
.L_47:


//--------------------- .nv.callgraph             --------------------------
	.section	.nv.callgraph,"",@"SHT_CUDA_CALLGRAPH"
	.align	4
	.sectionentsize	8
	.align		4
        /*0000*/ 	.word	0x00000000
	.align		4
        /*0004*/ 	.word	0xffffffff
	.align		4
        /*0008*/ 	.word	index@(_ZN7cutlass13device_kernelINS_4gemm6kernel13GemmUniversalIN4cute5tupleIJiiiiEEENS1_10collective13CollectiveMmaINS1_34MainloopSm90TmaGmmaWarpSpecializedILi5ENS5_IJNS4_1CILi2EEESB_NSA_ILi1EEEEEENS1_35KernelTmaWarpSpecializedCooperativeEEENS5_IJNSA_ILi256EEESG_NSA_ILi32EEEEEENS_10bfloat16_tENS5_IJlSC_lEEESJ_SK_NS4_8TiledMMAINS4_8MMA_AtomIJNS4_4SM904GMMA28MMA_64x256x16_F32BF16BF16_SSILNSO_5MajorE0ELSQ_0ELNSO_7ScaleInE1ELSR_1EEEEEENS4_6LayoutINS5_IJSB_SC_SC_EEENS5_IJSC_NSA_ILi0EEESW_EEEEENS5_IJNS4_10UnderscoreESZ_SZ_EEEEENS4_23SM90_TMA_LOAD_MULTICASTENS4_14ComposedLayoutINS4_7SwizzleILi2ELi4ELi3EEENS4_18smem_ptr_flag_bitsILi16EEENSU_INS5_IJNSA_ILi8EEESH_EEENS5_IJSH_SC_EEEEEEEvNS4_8identityES12_S1C_vS1D_EENS_8epilogue10collective6detail29Sm90TmaWarpSpecializedAdapterINS1G_15DefaultEpilogueISJ_SK_SK_NS1F_6thread17LinearCombinationISJ_Li1EffLNS1K_9ScaleType4KindE0ELNS_15FloatRoundStyleE2ESJ_EENS1_15EpilogueDefaultEEEEEvvEEEEvNT_6ParamsE)
	.align		4
        /*000c*/ 	.word	index@(__assertfail)
	.align		4
        /*0010*/ 	.word	0x00000000
	.align		4
        /*0014*/ 	.word	0xfffffffe
	.align		4
        /*0018*/ 	.word	0x00000000
	.align		4
        /*001c*/ 	.word	0xfffffffd
	.align		4
        /*0020*/ 	.word	0x00000000
	.align		4
        /*0024*/ 	.word	0xfffffffc


//--------------------- .nv.constant4             --------------------------
	.section	.nv.constant4,"a",@progbits
	.align	8
	.align		8
.nv.constant4:
        /*0000*/ 	.dword	__assertfail
	.align		8
        /*0008*/ 	.dword	__unnamed_1
	.align		8
        /*0010*/ 	.dword	_ZN39_INTERNAL_e6931d91_4_k_cu_756dca11_40514cuda3std3__45__cpo5beginE
	.align		8
        /*0018*/ 	.dword	_ZN39_INTERNAL_e6931d91_4_k_cu_756dca11_40514cuda3std3__45__cpo3endE
	.align		8
        /*0020*/ 	.dword	_ZN39_INTERNAL_e6931d91_4_k_cu_756dca11_40514cuda3std3__45__cpo6cbeginE
	.align		8
        /*0028*/ 	.dword	_ZN39_INTERNAL_e6931d91_4_k_cu_756dca11_40514cuda3std3__45__cpo4cendE
	.align		8
        /*0030*/ 	.dword	_ZN39_INTERNAL_e6931d91_4_k_cu_756dca11_40514cuda3std3__441_GLOBAL__N__e6931d91_4_k_cu_756dca11_40516ignoreE
	.align		8
        /*0038*/ 	.dword	_ZN39_INTERNAL_e6931d91_4_k_cu_756dca11_40514cuda3std3__419piecewise_constructE
	.align		8
        /*0040*/ 	.dword	_ZN39_INTERNAL_e6931d91_4_k_cu_756dca11_40514cuda3std3__48in_placeE
	.align		8
        /*0048*/ 	.dword	_ZN39_INTERNAL_e6931d91_4_k_cu_756dca11_40514cuda3std6ranges3__45__cpo4swapE
	.align		8
        /*0050*/ 	.dword	_ZN39_INTERNAL_e6931d91_4_k_cu_756dca11_40514cuda3std6ranges3__45__cpo9iter_moveE
	.align		8
        /*0058*/ 	.dword	_ZN39_INTERNAL_e6931d91_4_k_cu_756dca11_40514cute7productE
	.align		8
        /*0060*/ 	.dword	_ZN39_INTERNAL_e6931d91_4_k_cu_756dca11_40514cute1_E
	.align		8
        /*0068*/ 	.dword	$str$22
	.align		8
        /*0070*/ 	.dword	$str$23


//--------------------- .text._ZN7cutlass13device_kernelINS_4gemm6kernel13GemmUniversalIN4cute5tupleIJiiiiEEENS1_10collective13CollectiveMmaINS1_34MainloopSm90TmaGmmaWarpSpecializedILi5ENS5_IJNS4_1CILi2EEESB_NSA_ILi1EEEEEENS1_35KernelTmaWarpSpecializedCooperativeEEENS5_IJNSA_ILi256EEESG_NSA_ILi32EEEEEENS_10bfloat16_tENS5_IJlSC_lEEESJ_SK_NS4_8TiledMMAINS4_8MMA_AtomIJNS4_4SM904GMMA28MMA_64x256x16_F32BF16BF16_SSILNSO_5MajorE0ELSQ_0ELNSO_7ScaleInE1ELSR_1EEEEEENS4_6LayoutINS5_IJSB_SC_SC_EEENS5_IJSC_NSA_ILi0EEESW_EEEEENS5_IJNS4_10UnderscoreESZ_SZ_EEEEENS4_23SM90_TMA_LOAD_MULTICASTENS4_14ComposedLayoutINS4_7SwizzleILi2ELi4ELi3EEENS4_18smem_ptr_flag_bitsILi16EEENSU_INS5_IJNSA_ILi8EEESH_EEENS5_IJSH_SC_EEEEEEEvNS4_8identityES12_S1C_vS1D_EENS_8epilogue10collective6detail29Sm90TmaWarpSpecializedAdapterINS1G_15DefaultEpilogueISJ_SK_SK_NS1F_6thread17LinearCombinationISJ_Li1EffLNS1K_9ScaleType4KindE0ELNS_15FloatRoundStyleE2ESJ_EENS1_15EpilogueDefaultEEEEEvvEEEEvNT_6ParamsE --------------------------
	.section	.text._ZN7cutlass13device_kernelINS_4gemm6kernel13GemmUniversalIN4cute5tupleIJiiiiEEENS1_10collective13CollectiveMmaINS1_34MainloopSm90TmaGmmaWarpSpecializedILi5ENS5_IJNS4_1CILi2EEESB_NSA_ILi1EEEEEENS1_35KernelTmaWarpSpecializedCooperativeEEENS5_IJNSA_ILi256EEESG_NSA_ILi32EEEEEENS_10bfloat16_tENS5_IJlSC_lEEESJ_SK_NS4_8TiledMMAINS4_8MMA_AtomIJNS4_4SM904GMMA28MMA_64x256x16_F32BF16BF16_SSILNSO_5MajorE0ELSQ_0ELNSO_7ScaleInE1ELSR_1EEEEEENS4_6LayoutINS5_IJSB_SC_SC_EEENS5_IJSC_NSA_ILi0EEESW_EEEEENS5_IJNS4_10UnderscoreESZ_SZ_EEEEENS4_23SM90_TMA_LOAD_MULTICASTENS4_14ComposedLayoutINS4_7SwizzleILi2ELi4ELi3EEENS4_18smem_ptr_flag_bitsILi16EEENSU_INS5_IJNSA_ILi8EEESH_EEENS5_IJSH_SC_EEEEEEEvNS4_8identityES12_S1C_vS1D_EENS_8epilogue10collective6detail29Sm90TmaWarpSpecializedAdapterINS1G_15DefaultEpilogueISJ_SK_SK_NS1F_6thread17LinearCombinationISJ_Li1EffLNS1K_9ScaleType4KindE0ELNS_15FloatRoundStyleE2ESJ_EENS1_15EpilogueDefaultEEEEEvvEEEEvNT_6ParamsE,"ax",@progbits
	.align	128
.text._ZN7cutlass13device_kernelINS_4gemm6kernel13GemmUniversalIN4cute5tupleIJiiiiEEENS1_10collective13CollectiveMmaINS1_34MainloopSm90TmaGmmaWarpSpecializedILi5ENS5_IJNS4_1CILi2EEESB_NSA_ILi1EEEEEENS1_35KernelTmaWarpSpecializedCooperativeEEENS5_IJNSA_ILi256EEESG_NSA_ILi32EEEEEENS_10bfloat16_tENS5_IJlSC_lEEESJ_SK_NS4_8TiledMMAINS4_8MMA_AtomIJNS4_4SM904GMMA28MMA_64x256x16_F32BF16BF16_SSILNSO_5MajorE0ELSQ_0ELNSO_7ScaleInE1ELSR_1EEEEEENS4_6LayoutINS5_IJSB_SC_SC_EEENS5_IJSC_NSA_ILi0EEESW_EEEEENS5_IJNS4_10UnderscoreESZ_SZ_EEEEENS4_23SM90_TMA_LOAD_MULTICASTENS4_14ComposedLayoutINS4_7SwizzleILi2ELi4ELi3EEENS4_18smem_ptr_flag_bitsILi16EEENSU_INS5_IJNSA_ILi8EEESH_EEENS5_IJSH_SC_EEEEEEEvNS4_8identityES12_S1C_vS1D_EENS_8epilogue10collective6detail29Sm90TmaWarpSpecializedAdapterINS1G_15DefaultEpilogueISJ_SK_SK_NS1F_6thread17LinearCombinationISJ_Li1EffLNS1K_9ScaleType4KindE0ELNS_15FloatRoundStyleE2ESJ_EENS1_15EpilogueDefaultEEEEEvvEEEEvNT_6ParamsE:
        .type           _ZN7cutlass13device_kernelINS_4gemm6kernel13GemmUniversalIN4cute5tupleIJiiiiEEENS1_10collective13CollectiveMmaINS1_34MainloopSm90TmaGmmaWarpSpecializedILi5ENS5_IJNS4_1CILi2EEESB_NSA_ILi1EEEEEENS1_35KernelTmaWarpSpecializedCooperativeEEENS5_IJNSA_ILi256EEESG_NSA_ILi32EEEEEENS_10bfloat16_tENS5_IJlSC_lEEESJ_SK_NS4_8TiledMMAINS4_8MMA_AtomIJNS4_4SM904GMMA28MMA_64x256x16_F32BF16BF16_SSILNSO_5MajorE0ELSQ_0ELNSO_7ScaleInE1ELSR_1EEEEEENS4_6LayoutINS5_IJSB_SC_SC_EEENS5_IJSC_NSA_ILi0EEESW_EEEEENS5_IJNS4_10UnderscoreESZ_SZ_EEEEENS4_23SM90_TMA_LOAD_MULTICASTENS4_14ComposedLayoutINS4_7SwizzleILi2ELi4ELi3EEENS4_18smem_ptr_flag_bitsILi16EEENSU_INS5_IJNSA_ILi8EEESH_EEENS5_IJSH_SC_EEEEEEEvNS4_8identityES12_S1C_vS1D_EENS_8epilogue10collective6detail29Sm90TmaWarpSpecializedAdapterINS1G_15DefaultEpilogueISJ_SK_SK_NS1F_6thread17LinearCombinationISJ_Li1EffLNS1K_9ScaleType4KindE0ELNS_15FloatRoundStyleE2ESJ_EENS1_15EpilogueDefaultEEEEEvvEEEEvNT_6ParamsE,@function
        .size           _ZN7cutlass13device_kernelINS_4gemm6kernel13GemmUniversalIN4cute5tupleIJiiiiEEENS1_10collective13CollectiveMmaINS1_34MainloopSm90TmaGmmaWarpSpecializedILi5ENS5_IJNS4_1CILi2EEESB_NSA_ILi1EEEEEENS1_35KernelTmaWarpSpecializedCooperativeEEENS5_IJNSA_ILi256EEESG_NSA_ILi32EEEEEENS_10bfloat16_tENS5_IJlSC_lEEESJ_SK_NS4_8TiledMMAINS4_8MMA_AtomIJNS4_4SM904GMMA28MMA_64x256x16_F32BF16BF16_SSILNSO_5MajorE0ELSQ_0ELNSO_7ScaleInE1ELSR_1EEEEEENS4_6LayoutINS5_IJSB_SC_SC_EEENS5_IJSC_NSA_ILi0EEESW_EEEEENS5_IJNS4_10UnderscoreESZ_SZ_EEEEENS4_23SM90_TMA_LOAD_MULTICASTENS4_14ComposedLayoutINS4_7SwizzleILi2ELi4ELi3EEENS4_18smem_ptr_flag_bitsILi16EEENSU_INS5_IJNSA_ILi8EEESH_EEENS5_IJSH_SC_EEEEEEEvNS4_8identityES12_S1C_vS1D_EENS_8epilogue10collective6detail29Sm90TmaWarpSpecializedAdapterINS1G_15DefaultEpilogueISJ_SK_SK_NS1F_6thread17LinearCombinationISJ_Li1EffLNS1K_9ScaleType4KindE0ELNS_15FloatRoundStyleE2ESJ_EENS1_15EpilogueDefaultEEEEEvvEEEEvNT_6ParamsE,(.L_x_583 - _ZN7cutlass13device_kernelINS_4gemm6kernel13GemmUniversalIN4cute5tupleIJiiiiEEENS1_10collective13CollectiveMmaINS1_34MainloopSm90TmaGmmaWarpSpecializedILi5ENS5_IJNS4_1CILi2EEESB_NSA_ILi1EEEEEENS1_35KernelTmaWarpSpecializedCooperativeEEENS5_IJNSA_ILi256EEESG_NSA_ILi32EEEEEENS_10bfloat16_tENS5_IJlSC_lEEESJ_SK_NS4_8TiledMMAINS4_8MMA_AtomIJNS4_4SM904GMMA28MMA_64x256x16_F32BF16BF16_SSILNSO_5MajorE0ELSQ_0ELNSO_7ScaleInE1ELSR_1EEEEEENS4_6LayoutINS5_IJSB_SC_SC_EEENS5_IJSC_NSA_ILi0EEESW_EEEEENS5_IJNS4_10UnderscoreESZ_SZ_EEEEENS4_23SM90_TMA_LOAD_MULTICASTENS4_14ComposedLayoutINS4_7SwizzleILi2ELi4ELi3EEENS4_18smem_ptr_flag_bitsILi16EEENSU_INS5_IJNSA_ILi8EEESH_EEENS5_IJSH_SC_EEEEEEEvNS4_8identityES12_S1C_vS1D_EENS_8epilogue10collective6detail29Sm90TmaWarpSpecializedAdapterINS1G_15DefaultEpilogueISJ_SK_SK_NS1F_6thread17LinearCombinationISJ_Li1EffLNS1K_9ScaleType4KindE0ELNS_15FloatRoundStyleE2ESJ_EENS1_15EpilogueDefaultEEEEEvvEEEEvNT_6ParamsE)
        .other          _ZN7cutlass13device_kernelINS_4gemm6kernel13GemmUniversalIN4cute5tupleIJiiiiEEENS1_10collective13CollectiveMmaINS1_34MainloopSm90TmaGmmaWarpSpecializedILi5ENS5_IJNS4_1CILi2EEESB_NSA_ILi1EEEEEENS1_35KernelTmaWarpSpecializedCooperativeEEENS5_IJNSA_ILi256EEESG_NSA_ILi32EEEEEENS_10bfloat16_tENS5_IJlSC_lEEESJ_SK_NS4_8TiledMMAINS4_8MMA_AtomIJNS4_4SM904GMMA28MMA_64x256x16_F32BF16BF16_SSILNSO_5MajorE0ELSQ_0ELNSO_7ScaleInE1ELSR_1EEEEEENS4_6LayoutINS5_IJSB_SC_SC_EEENS5_IJSC_NSA_ILi0EEESW_EEEEENS5_IJNS4_10UnderscoreESZ_SZ_EEEEENS4_23SM90_TMA_LOAD_MULTICASTENS4_14ComposedLayoutINS4_7SwizzleILi2ELi4ELi3EEENS4_18smem_ptr_flag_bitsILi16EEENSU_INS5_IJNSA_ILi8EEESH_EEENS5_IJSH_SC_EEEEEEEvNS4_8identityES12_S1C_vS1D_EENS_8epilogue10collective6detail29Sm90TmaWarpSpecializedAdapterINS1G_15DefaultEpilogueISJ_SK_SK_NS1F_6thread17LinearCombinationISJ_Li1EffLNS1K_9ScaleType4KindE0ELNS_15FloatRoundStyleE2ESJ_EENS1_15EpilogueDefaultEEEEEvvEEEEvNT_6ParamsE,@"STO_CUDA_ENTRY STV_DEFAULT"
_ZN7cutlass13device_kernelINS_4gemm6kernel13GemmUniversalIN4cute5tupleIJiiiiEEENS1_10collective13CollectiveMmaINS1_34MainloopSm90TmaGmmaWarpSpecializedILi5ENS5_IJNS4_1CILi2EEESB_NSA_ILi1EEEEEENS1_35KernelTmaWarpSpecializedCooperativeEEENS5_IJNSA_ILi256EEESG_NSA_ILi32EEEEEENS_10bfloat16_tENS5_IJlSC_lEEESJ_SK_NS4_8TiledMMAINS4_8MMA_AtomIJNS4_4SM904GMMA28MMA_64x256x16_F32BF16BF16_SSILNSO_5MajorE0ELSQ_0ELNSO_7ScaleInE1ELSR_1EEEEEENS4_6LayoutINS5_IJSB_SC_SC_EEENS5_IJSC_NSA_ILi0EEESW_EEEEENS5_IJNS4_10UnderscoreESZ_SZ_EEEEENS4_23SM90_TMA_LOAD_MULTICASTENS4_14ComposedLayoutINS4_7SwizzleILi2ELi4ELi3EEENS4_18smem_ptr_flag_bitsILi16EEENSU_INS5_IJNSA_ILi8EEESH_EEENS5_IJSH_SC_EEEEEEEvNS4_8identityES12_S1C_vS1D_EENS_8epilogue10collective6detail29Sm90TmaWarpSpecializedAdapterINS1G_15DefaultEpilogueISJ_SK_SK_NS1F_6thread17LinearCombinationISJ_Li1EffLNS1K_9ScaleType4KindE0ELNS_15FloatRoundStyleE2ESJ_EENS1_15EpilogueDefaultEEEEEvvEEEEvNT_6ParamsE:
[----:B------:R-:W0:Y:S02]  /*0000*/  LDC R1, c[0x0][0x28] ;  /* 0x00000a00ff017b82 */ /* 0x000e240000000800 */
[----:B0-----:R-:W-:Y:S01]  /*0010*/  VIADD R1, R1, 0xfffffb40 ;  /* 0xfffffb4001017836 */ /* 0x001fe20000000000 */
[----:B------:R-:W0:Y:S01]  /*0020*/  S2R R4, SR_TID.X ;  /* 0x0000000000047919 */ /* 0x000e220000002100 */
[----:B------:R-:W-:Y:S01]  /*0030*/  ELECT P0, URZ, PT ;  /* 0x00000000003f782f */ /* 0x000fe20003800000 */
[----:B------:R-:W-:Y:S01]  /*0040*/  BSSY B0, `(.L_x_0) ;  /* 0x0000015000007945 */ /* 0x000fe20003800000 */
[--C-:B0-----:R-:W-:Y:S02]  /*0050*/  SHF.R.U32.HI R0, RZ, 0x5, R4.reuse ;  /* 0x00000005ff007819 */ /* 0x101fe40000011604 */
[----:B------:R-:W-:-:S03]  /*0060*/  SHF.R.U32.HI R2, RZ, 0x7, R4 ;  /* 0x00000007ff027819 */ /* 0x000fc60000011604 */
[----:B------:R-:W0:Y:S04]  /*0070*/  SHFL.IDX PT, R3, R0, RZ, 0x1f ;  /* 0x00001fff00037589 */ /* 0x000e2800000e0000 */
[----:B------:R-:W1:Y:S01]  /*0080*/  SHFL.IDX PT, R2, R2, RZ, 0x1f ;  /* 0x00001fff02027589 */ /* 0x000e6200000e0000 */
[----:B0-----:R-:W-:Y:S02]  /*0090*/  R2UR UR9, R3 ;  /* 0x00000000030972ca */ /* 0x001fe400000e0000 */
[----:B-1----:R-:W-:-:S11]  /*00a0*/  R2UR UR5, R2 ;  /* 0x00000000020572ca */ /* 0x002fd600000e0000 */
[----:B------:R-:W-:Y:S02]  /*00b0*/  USHF.R.S32.HI UR4, URZ, 0x1f, UR9 ;  /* 0x0000001f3f047899 */ /* 0x000fe40008011409 */
[----:B------:R-:W-:Y:S02]  /*00c0*/  ISETP.NE.OR P0, PT, RZ, UR9, !P0 ;  /* 0x00000009ff007c0c */ /* 0x000fe4000c705670 */
[----:B------:R-:W-:-:S04]  /*00d0*/  ULEA.HI UR4, UR4, UR9, URZ, 0x2 ;  /* 0x0000000904047291 */ /* 0x000fc8000f8f103f */
[----:B------:R-:W-:-:S04]  /*00e0*/  ULOP3.LUT UR4, UR4, 0xfffffffc, URZ, 0xc0, !UPT ;  /* 0xfffffffc04047892 */ /* 0x000fc8000f8ec03f */
[----:B------:R-:W-:-:S03]  /*00f0*/  UIADD3 UR9, UR9, -UR4, URZ ;  /* 0x8000000409097290 */ /* 0x000fc6000fffe03f */
[----:B------:R-:W-:Y:S09]  /*0100*/  @P0 BRA `(.L_x_1) ;  /* 0x0000000000200947 */ /* 0x000ff20003800000 */
[----:B------:R-:W-:Y:S02]  /*0110*/  ULDC.64 UR6, c[0x0][0x198] ;  /* 0x0000660000067ab9 */ /* 0x000fe40000000a00 */
[----:B------:R-:W-:Y:S02]  /*0120*/  UIADD3 UR10, UP0, UR6, 0xf0, URZ ;  /* 0x000000f0060a7890 */ /* 0x000fe4000ff1e03f */
[----:B------:R-:W-:Y:S02]  /*0130*/  UIADD3 UR6, UP1, UR6, 0x1f0, URZ ;  /* 0x000001f006067890 */ /* 0x000fe4000ff3e03f */
[----:B------:R-:W-:Y:S02]  /*0140*/  UIADD3.X UR11, URZ, UR7, URZ, UP0, !UPT ;  /* 0x000000073f0b7290 */ /* 0x000fe400087fe43f */
[----:B------:R-:W-:-:S07]  /*0150*/  UIADD3.X UR7, URZ, UR7, URZ, UP1, !UPT ;  /* 0x000000073f077290 */ /* 0x000fce0008ffe43f */
[----:B------:R0:W-:Y:S02]  /*0160*/  UTMACCTL.PF [UR10] ;  /* 0x000000000a0079b9 */ /* 0x0001e40008040000 */
[----:B------:R0:W-:Y:S02]  /*0170*/  UTMACCTL.PF [UR6] ;  /* 0x00000000060079b9 */ /* 0x0001e40008040000 */
[----:B0-----:R-:W-:Y:S01]  /*0180*/  NOP ;  /* 0x0000000000007918 */ /* 0x001fe20000000000 */
.L_x_1:
[----:B------:R-:W-:Y:S05]  /*0190*/  BSYNC B0 ;  /* 0x0000000000007941 */ /* 0x000fea0003800000 */
.L_x_0:
[----:B------:R-:W0:Y:S01]  /*01a0*/  SHFL.IDX PT, R2, R0, RZ, 0x1f ;  /* 0x00001fff00027589 */ /* 0x000e2200000e0000 */
[----:B------:R-:W-:Y:S01]  /*01b0*/  UISETP.NE.AND UP0, UPT, UR9, 0x3, UPT ;  /* 0x000000030900788c */ /* 0x000fe2000bf05270 */
[----:B------:R-:W-:Y:S01]  /*01c0*/  ISETP.NE.AND P1, PT, RZ, UR5, PT ;  /* 0x00000005ff007c0c */ /* 0x000fe2000bf25270 */
[----:B------:R-:W-:Y:S02]  /*01d0*/  UIADD3 UR16, UR5, -0x1, URZ ;  /* 0xffffffff05107890 */ /* 0x000fe4000fffe03f */
[----:B------:R-:W-:Y:S02]  /*01e0*/  UISETP.EQ.OR UP0, UPT, UR9, URZ, !UP0 ;  /* 0x0000003f0900728c */ /* 0x000fe4000c702670 */
[----:B------:R-:W-:Y:S02]  /*01f0*/  UISETP.GE.U32.AND UP1, UPT, UR16, 0x2, UPT ;  /* 0x000000021000788c */ /* 0x000fe4000bf26070 */
[----:B------:R-:W-:-:S04]  /*0200*/  UISETP.EQ.AND UP0, UPT, UR5, URZ, UP0 ;  /* 0x0000003f0500728c */ /* 0x000fc80008702270 */
[----:B------:R-:W-:-:S04]  /*0210*/  USEL UR40, URZ, 0x1, !UP0 ;  /* 0x000000013f287887 */ /* 0x000fc8000c000000 */
[----:B------:R-:W-:Y:S01]  /*0220*/  USEL UR40, UR40, 0x2, UP1 ;  /* 0x0000000228287887 */ /* 0x000fe20008800000 */
[----:B0-----:R-:W-:-:S13]  /*0230*/  ISETP.NE.AND P0, PT, R2, RZ, PT ;  /* 0x000000ff0200720c */ /* 0x001fda0003f05270 */
[----:B------:R-:W-:Y:S05]  /*0240*/  @P0 BRA `(.L_x_2) ;  /* 0x0000000000600947 */ /* 0x000fea0003800000 */
[----:B------:R-:W0:Y:S01]  /*0250*/  S2UR UR8, SR_CgaCtaId ;  /* 0x00000000000879c3 */ /* 0x000e220000008800 */
[----:B------:R-:W-:Y:S01]  /*0260*/  UMOV UR4, 0x400 ;  /* 0x0000040000047882 */ /* 0x000fe20000000000 */
[----:B------:R-:W-:Y:S01]  /*0270*/  UMOV UR5, 0x1 ;  /* 0x0000000100057882 */ /* 0x000fe20000000000 */
[----:B------:R-:W-:Y:S01]  /*0280*/  UMOV UR6, 0x6 ;  /* 0x0000000600067882 */ /* 0x000fe20000000000 */
[----:B------:R-:W-:Y:S01]  /*0290*/  ELECT P0, URZ, PT ;  /* 0x00000000003f782f */ /* 0x000fe20003800000 */
[----:B------:R-:W-:-:S04]  /*02a0*/  UIADD3 UR6, -UR6, 0x100000, URZ ;  /* 0x0010000006067890 */ /* 0x000fc8000fffe13f */
[----:B------:R-:W-:Y:S02]  /*02b0*/  USHF.L.U32 UR7, UR6, 0xb, URZ ;  /* 0x0000000b06077899 */ /* 0x000fe4000800063f */
[----:B------:R-:W-:Y:S02]  /*02c0*/  USHF.L.U32 UR6, UR6, 0x1, URZ ;  /* 0x0000000106067899 */ /* 0x000fe4000800063f */
[----:B0-----:R-:W-:Y:S02]  /*02d0*/  ULEA UR8, UR8, UR4, 0x18 ;  /* 0x0000000408087291 */ /* 0x001fe4000f8ec03f */
[----:B------:R-:W-:-:S04]  /*02e0*/  UIADD3 UR4, -UR5, 0x100000, URZ ;  /* 0x0010000005047890 */ /* 0x000fc8000fffe13f */
[----:B------:R-:W-:Y:S02]  /*02f0*/  USHF.L.U32 UR5, UR4, 0xb, URZ ;  /* 0x0000000b04057899 */ /* 0x000fe4000800063f */
[----:B------:R-:W-:Y:S01]  /*0300*/  USHF.L.U32 UR4, UR4, 0x1, URZ ;  /* 0x0000000104047899 */ /* 0x000fe2000800063f */
[----:B------:R-:W0:Y:S11]  /*0310*/  FENCE.VIEW.ASYNC.S ;  /* 0x00000000000073c6 */ /* 0x000e360000000000 */
[----:B0-----:R0:W1:Y:S01]  /*0320*/  SYNCS.EXCH.64 URZ, [UR8], UR4 ;  /* 0x00000004083f75b2 */ /* 0x0010620008000100 */
[----:B------:R0:W2:Y:S01]  /*0330*/  SYNCS.EXCH.64 URZ, [UR8+0x28], UR6 ;  /* 0x00002806083f75b2 */ /* 0x0000a20008000100 */
[----:B------:R0:W3:Y:S01]  /*0340*/  SYNCS.EXCH.64 URZ, [UR8+0x8], UR4 ;  /* 0x00000804083f75b2 */ /* 0x0000e20008000100 */
[----:B------:R0:W4:Y:S01]  /*0350*/  SYNCS.EXCH.64 URZ, [UR8+0x30], UR6 ;  /* 0x00003006083f75b2 */ /* 0x0001220008000100 */
[----:B------:R0:W0:Y:S01]  /*0360*/  SYNCS.EXCH.64 URZ, [UR8+0x10], UR4 ;  /* 0x00001004083f75b2 */ /* 0x0000220008000100 */
[----:B------:R0:W0:Y:S01]  /*0370*/  SYNCS.EXCH.64 URZ, [UR8+0x38], UR6 ;  /* 0x00003806083f75b2 */ /* 0x0000220008000100 */
[----:B------:R0:W0:Y:S01]  /*0380*/  SYNCS.EXCH.64 URZ, [UR8+0x18], UR4 ;  /* 0x00001804083f75b2 */ /* 0x0000220008000100 */
[----:B------:R0:W0:Y:S01]  /*0390*/  SYNCS.EXCH.64 URZ, [UR8+0x40], UR6 ;  /* 0x00004006083f75b2 */ /* 0x0000220008000100 */
[----:B------:R0:W0:Y:S01]  /*03a0*/  SYNCS.EXCH.64 URZ, [UR8+0x20], UR4 ;  /* 0x00002004083f75b2 */ /* 0x0000220008000100 */
[----:B------:R0:W0:Y:S01]  /*03b0*/  SYNCS.EXCH.64 URZ, [UR8+0x48], UR6 ;  /* 0x00004806083f75b2 */ /* 0x0000220008000100 */
[----:B------:R-:W-:Y:S01]  /*03c0*/  NOP ;  /* 0x0000000000007918 */ /* 0x000fe20000000000 */
.L_x_2:
[----:B------:R-:W5:Y:S01]  /*03d0*/  S2UR UR13, SR_CTAID.X ;  /* 0x00000000000d79c3 */ /* 0x000f620000002500 */
[----:B------:R-:W-:Y:S01]  /*03e0*/  SHF.R.S32.HI R3, RZ, 0x1f, R4 ;  /* 0x0000001fff037819 */ /* 0x000fe20000011404 */
[----:B------:R5:W1:Y:S01]  /*03f0*/  SHFL.IDX PT, R6, R0, RZ, 0x1f ;  /* 0x00001fff00067589 */ /* 0x000a6200000e0000 */
[----:B0-----:R-:W-:Y:S01]  /*0400*/  ULDC UR4, c[0x0][0x150] ;  /* 0x0000540000047ab9 */ /* 0x001fe20000000800 */
[----:B------:R-:W-:Y:S02]  /*0410*/  ELECT P0, URZ, PT ;  /* 0x00000000003f782f */ /* 0x000fe40003800000 */
[----:B------:R-:W-:Y:S01]  /*0420*/  LEA.HI R3, R3, R4, RZ, 0x7 ;  /* 0x0000000403037211 */ /* 0x000fe200078f38ff */
[----:B------:R-:W-:Y:S01]  /*0430*/  ULDC UR5, c[0x0][0x154] ;  /* 0x0000550000057ab9 */ /* 0x000fe20000000800 */
[----:B------:R-:W-:Y:S01]  /*0440*/  SHF.R.S32.HI R7, RZ, 0x1f, R2 ;  /* 0x0000001fff077819 */ /* 0x000fe20000011402 */
[----:B------:R-:W0:Y:S01]  /*0450*/  S2UR UR10, SR_CTAID.Y ;  /* 0x00000000000a79c3 */ /* 0x000e220000002600 */
[----:B------:R-:W-:Y:S01]  /*0460*/  LOP3.LUT R3, R3, 0xffffff80, RZ, 0xc0, !PT ;  /* 0xffffff8003037812 */ /* 0x000fe200078ec0ff */
[----:B------:R-:W-:Y:S01]  /*0470*/  ULDC UR8, c[0x0][0x144] ;  /* 0x0000510000087ab9 */ /* 0x000fe20000000800 */
[----:B------:R-:W-:Y:S01]  /*0480*/  LEA.HI R7, R7, R2, RZ, 0x2 ;  /* 0x0000000207077211 */ /* 0x000fe200078f10ff */
[----:B------:R-:W-:Y:S01]  /*0490*/  NOP ;  /* 0x0000000000007918 */ /* 0x000fe20000000000 */
[----:B------:R-:W-:Y:S01]  /*04a0*/  NOP ;  /* 0x0000000000007918 */ /* 0x000fe20000000000 */
[----:B------:R-:W-:Y:S01]  /*04b0*/  IMAD.IADD R3, R4, 0x1, -R3 ;  /* 0x0000000104037824 */ /* 0x000fe200078e0a03 */
[----:B------:R-:W-:Y:S01]  /*04c0*/  LOP3.LUT R7, R7, 0x3ffffffc, RZ, 0xc0, !PT ;  /* 0x3ffffffc07077812 */ /* 0x000fe200078ec0ff */
[----:B------:R-:W-:Y:S01]  /*04d0*/  ULDC UR11, c[0x0][0x148] ;  /* 0x00005200000b7ab9 */ /* 0x000fe20000000800 */
[----:B------:R-:W-:-:S02]  /*04e0*/  IMAD.MOV.U32 R17, RZ, RZ, 0x1 ;  /* 0x00000001ff117424 */ /* 0x000fc400078e00ff */
[----:B------:R-:W-:Y:S01]  /*04f0*/  SHF.R.S32.HI R4, RZ, 0x1f, R3 ;  /* 0x0000001fff047819 */ /* 0x000fe20000011403 */
[----:B------:R-:W-:-:S03]  /*0500*/  IMAD.IADD R2, R2, 0x1, -R7 ;  /* 0x0000000102027824 */ /* 0x000fc600078e0a07 */
[----:B------:R-:W-:Y:S02]  /*0510*/  LEA.HI R4, R4, R3, RZ, 0x3 ;  /* 0x0000000304047211 */ /* 0x000fe400078f18ff */
[----:B-----5:R-:W-:Y:S02]  /*0520*/  I2FP.F32.U32 R5, UR13 ;  /* 0x0000000d00057c45 */ /* 0x020fe40008201000 */
[--C-:B------:R-:W-:Y:S02]  /*0530*/  SHF.R.S32.HI R0, RZ, 0x3, R4.reuse ;  /* 0x00000003ff007819 */ /* 0x100fe40000011404 */
[----:B-1----:R-:W-:Y:S01]  /*0540*/  ISETP.NE.OR P0, PT, R6, RZ, !P0 ;  /* 0x000000ff0600720c */ /* 0x002fe20004705670 */
[----:B------:R-:W-:Y:S01]  /*0550*/  FMUL R8, R5, UR4 ;  /* 0x0000000405087c20 */ /* 0x000fe20008400000 */
[----:B------:R-:W-:-:S04]  /*0560*/  SHF.R.S32.HI R5, RZ, 0x1f, R4 ;  /* 0x0000001fff057819 */ /* 0x000fc80000011404 */
[----:B------:R-:W-:Y:S01]  /*0570*/  LEA.HI R5, R5, R0, RZ, 0x2 ;  /* 0x0000000005057211 */ /* 0x000fe200078f10ff */
[----:B------:R-:W1:Y:S03]  /*0580*/  F2I.U32.TRUNC.NTZ R8, R8 ;  /* 0x0000000800087305 */ /* 0x000e66000020f000 */
[----:B------:R-:W-:-:S03]  /*0590*/  LOP3.LUT R5, R5, 0xfffffffc, RZ, 0xc0, !PT ;  /* 0xfffffffc05057812 */ /* 0x000fc600078ec0ff */
[----:B------:R-:W-:Y:S01]  /*05a0*/  VOTEU.ALL UP0, P0 ;  /* 0x00000000003f7886 */ /* 0x000fe20000000000 */
[----:B------:R-:W-:Y:S01]  /*05b0*/  VOTEU.ALL UP1, P0 ;  /* 0x00000000003f7886 */ /* 0x000fe20000020000 */
[----:B------:R-:W-:Y:S01]  /*05c0*/  IMAD.IADD R5, R0, 0x1, -R5 ;  /* 0x0000000100057824 */ /* 0x000fe200078e0a05 */
[----:B0-----:R-:W-:Y:S02]  /*05d0*/  I2FP.F32.U32 R0, UR10 ;  /* 0x0000000a00007c45 */ /* 0x001fe40008201000 */
[----:B------:R-:W0:Y:S01]  /*05e0*/  @!UP0 S2UR UR7, SR_CgaCtaId ;  /* 0x00000000000789c3 */ /* 0x000e220000008800 */
[----:B------:R-:W-:Y:S01]  /*05f0*/  IMAD R2, R2, 0x4, R5 ;  /* 0x0000000402027824 */ /* 0x000fe200078e0205 */
[----:B------:R-:W-:Y:S01]  /*0600*/  @!UP0 UMOV UR6, 0x400 ;  /* 0x0000040000068882 */ /* 0x000fe20000000000 */
[----:B------:R-:W-:Y:S01]  /*0610*/  FMUL R4, R0, UR5 ;  /* 0x0000000500047c20 */ /* 0x000fe20008400000 */
[----:B-1----:R-:W-:Y:S02]  /*0620*/  R2UR UR4, R8 ;  /* 0x00000000080472ca */ /* 0x002fe400000e0000 */
[----:B------:R-:W-:-:S03]  /*0630*/  LEA.HI R0, R2, R2, RZ, 0x1 ;  /* 0x0000000202007211 */ /* 0x000fc600078f08ff */
[----:B------:R-:W1:Y:S01]  /*0640*/  F2I.U32.TRUNC.NTZ R4, R4 ;  /* 0x0000000400047305 */ /* 0x000e62000020f000 */
[----:B------:R-:W-:-:S05]  /*0650*/  LOP3.LUT R5, R0, 0xfffffffe, RZ, 0xc0, !PT ;  /* 0xfffffffe00057812 */ /* 0x000fca00078ec0ff */
[----:B------:R-:W-:Y:S02]  /*0660*/  IMAD.IADD R5, R2, 0x1, -R5 ;  /* 0x0000000102057824 */ /* 0x000fe400078e0a05 */
[----:B------:R-:W-:-:S04]  /*0670*/  UIADD3 UR4, -UR4, URZ, URZ ;  /* 0x0000003f04047290 */ /* 0x000fc8000fffe13f */
[----:B------:R-:W-:Y:S01]  /*0680*/  UIMAD UR8, UR8, UR4, UR13 ;  /* 0x00000004080872a4 */ /* 0x000fe2000f8e020d */
[----:B-1----:R-:W-:Y:S02]  /*0690*/  R2UR UR12, R4 ;  /* 0x00000000040c72ca */ /* 0x002fe400000e0000 */
[----:B------:R-:W-:Y:S01]  /*06a0*/  UMOV UR4, 0x20 ;  /* 0x0000002000047882 */ /* 0x000fe20000000000 */
[----:B------:R-:W1:Y:S02]  /*06b0*/  LDC R4, c[0x0][0x140] ;  /* 0x00005000ff047b82 */ /* 0x000e640000000800 */
[----:B------:R-:W-:Y:S01]  /*06c0*/  ISETP.NE.AND P3, PT, R5, UR8, PT ;  /* 0x0000000805007c0c */ /* 0x000fe2000bf65270 */
[----:B------:R-:W-:-:S04]  /*06d0*/  @!UP0 UIADD3 UR4, -UR4, 0x100000, URZ ;  /* 0x0010000004048890 */ /* 0x000fc8000fffe13f */
[----:B------:R-:W-:Y:S02]  /*06e0*/  @!UP0 USHF.L.U32 UR5, UR4, 0xb, URZ ;  /* 0x0000000b04058899 */ /* 0x000fe4000800063f */
[----:B------:R-:W-:Y:S01]  /*06f0*/  @!UP0 USHF.L.U32 UR4, UR4, 0x1, URZ ;  /* 0x0000000104048899 */ /* 0x000fe2000800063f */
[C---:B------:R-:W-:Y:S01]  /*0700*/  IMAD.SHL.U32 R5, R2.reuse, 0x4, RZ ;  /* 0x0000000402057824 */ /* 0x040fe200078e00ff */
[----:B0-----:R-:W-:Y:S01]  /*0710*/  @!UP0 ULEA UR6, UR7, UR6, 0x18 ;  /* 0x0000000607068291 */ /* 0x001fe2000f8ec03f */
[----:B------:R-:W-:Y:S01]  /*0720*/  VOTEU.ALL UP0, P0 ;  /* 0x00000000003f7886 */ /* 0x000fe20000000000 */
[----:B------:R-:W-:Y:S02]  /*0730*/  LOP3.LUT P0, RZ, R3, 0x7, RZ, 0xc0, !PT ;  /* 0x0000000703ff7812 */ /* 0x000fe4000780c0ff */
[----:B------:R-:W-:Y:S01]  /*0740*/  LOP3.LUT R152, R2, 0xc, R5, 0x78, !PT ;  /* 0x0000000c02987812 */ /* 0x000fe200078e7805 */
[----:B------:R-:W-:-:S03]  /*0750*/  UIADD3 UR12, -UR12, URZ, URZ ;  /* 0x0000003f0c0c7290 */ /* 0x000fc6000fffe13f */
[C---:B------:R-:W-:Y:S02]  /*0760*/  ISETP.LT.U32.AND P0, PT, R152.reuse, 0x4, !P0 ;  /* 0x000000049800780c */ /* 0x040fe40004701070 */
[----:B------:R-:W-:Y:S01]  /*0770*/  @P3 LEA.HI R0, R152, R152, RZ, 0x1 ;  /* 0x0000009898003211 */ /* 0x000fe200078f08ff */
[----:B------:R-:W0:Y:S02]  /*0780*/  FENCE.VIEW.ASYNC.S ;  /* 0x00000000000073c6 */ /* 0x000e240000000000 */
[----:B0-----:R-:W0:Y:S01]  /*0790*/  @!UP0 SYNCS.EXCH.64 URZ, [UR6+0x60], UR4 ;  /* 0x00006004063f85b2 */ /* 0x001e220008000100 */
[----:B------:R-:W-:Y:S02]  /*07a0*/  @P3 SHF.R.S32.HI R0, RZ, 0x1, R0 ;  /* 0x00000001ff003819 */ /* 0x000fe40000011400 */
[----:B-1----:R-:W-:Y:S01]  /*07b0*/  ISETP.EQ.U32.AND P2, PT, R4, 0x1, PT ;  /* 0x000000010400780c */ /* 0x002fe20003f42070 */
[----:B------:R1:W0:Y:S01]  /*07c0*/  @!UP1 SYNCS.EXCH.64 URZ, [UR6+0x68], UR4 ;  /* 0x00006804063f95b2 */ /* 0x0002220008000100 */
[----:B------:R-:W-:Y:S01]  /*07d0*/  NOP ;  /* 0x0000000000007918 */ /* 0x000fe20000000000 */
[----:B-1----:R-:W-:-:S06]  /*07e0*/  UIMAD UR4, UR11, UR12, UR10 ;  /* 0x0000000c0b0472a4 */ /* 0x002fcc000f8e020a */
[----:B------:R-:W-:Y:S02]  /*07f0*/  @P3 ISETP.NE.AND P4, PT, R0, UR4, PT ;  /* 0x0000000400003c0c */ /* 0x000fe4000bf85270 */
[----:B------:R-:W-:Y:S02]  /*0800*/  SEL R0, RZ, 0x1, !P0 ;  /* 0x00000001ff007807 */ /* 0x000fe40004000000 */
[----:B------:R-:W-:-:S04]  /*0810*/  @P3 SEL R17, RZ, 0x1, P4 ;  /* 0x00000001ff113807 */ /* 0x000fc80002000000 */
[----:B------:R-:W-:Y:S01]  /*0820*/  LOP3.LUT R17, R17, R0, RZ, 0xc0, !PT ;  /* 0x0000000011117212 */ /* 0x000fe200078ec0ff */
[----:B------:R-:W-:Y:S06]  /*0830*/  @!P2 BRA `(.L_x_3) ;  /* 0x000000000008a947 */ /* 0x000fec0003800000 */
[----:B0-234-:R-:W-:Y:S01]  /*0840*/  UCGABAR_ARV ;  /* 0x00000000000079c7 */ /* 0x01dfe20008000000 */
[----:B------:R-:W-:Y:S05]  /*0850*/  BRA `(.L_x_4) ;  /* 0x0000000000047947 */ /* 0x000fea0003800000 */
.L_x_3:
[----:B0-234-:R-:W-:Y:S01]  /*0860*/  NOP ;  /* 0x0000000000007918 */ /* 0x01dfe20000000000 */
.L_x_4:
[----:B------:R-:W-:Y:S01]  /*0870*/  ULDC UR4, c[0x0][0x65c] ;  /* 0x0001970000047ab9 */ /* 0x000fe20000000800 */
[----:B------:R-:W-:Y:S01]  /*0880*/  UMOV UR5, URZ ;  /* 0x0000003f00057c82 */ /* 0x000fe20008000000 */
[----:B------:R-:W-:-:S03]  /*0890*/  UISETP.NE.AND UP0, UPT, UR4, 0x1, UPT ;  /* 0x000000010400788c */ /* 0x000fc6000bf05270 */
[----:B------:R-:W-:Y:S01]  /*08a0*/  UMOV UR4, UR13 ;  /* 0x0000000d00047c82 */ /* 0x000fe20008000000 */
[----:B------:R-:W-:Y:S02]  /*08b0*/  UP2UR UR45, UPR, URZ, 0x1 ;  /* 0x000000013f2d7883 */ /* 0x000fe40008000000 */
[----:B------:R-:W-:Y:S02]  /*08c0*/  PLOP3.LUT P0, PT, PT, PT, UP0, 0x80, 0x0 ;  /* 0x000000000000781c */ /* 0x000fe40003f0f008 */
[----:B------:R-:W-:Y:S02]  /*08d0*/  PLOP3.LUT P3, PT, PT, PT, UP0, 0x80, 0x0 ;  /* 0x000000000000781c */ /* 0x000fe40003f6f008 */
[----:B------:R-:W-:Y:S01]  /*08e0*/  PLOP3.LUT P5, PT, PT, PT, UP0, 0x80, 0x0 ;  /* 0x000000000000781c */ /* 0x000fe20003faf008 */
[----:B------:R-:W-:Y:S01]  /*08f0*/  @UP0 ULDC UR14, c[0x0][0x10] ;  /* 0x00000400000e0ab9 */ /* 0x000fe20000000800 */
[----:B------:R-:W-:Y:S01]  /*0900*/  @UP0 UMOV UR6, UR10 ;  /* 0x0000000a00060c82 */ /* 0x000fe20008000000 */
[----:B------:R-:W-:Y:S01]  /*0910*/  @UP0 UMOV UR7, URZ ;  /* 0x0000003f00070c82 */ /* 0x000fe20008000000 */
[----:B------:R-:W-:Y:S01]  /*0920*/  PLOP3.LUT P4, PT, PT, PT, UP0, 0x80, 0x0 ;  /* 0x000000000000781c */ /* 0x000fe20003f8f008 */
[----:B------:R-:W-:-:S03]  /*0930*/  @UP0 UIMAD.WIDE.U32 UR14, UR13, UR14, UR6 ;  /* 0x0000000e0d0e02a5 */ /* 0x000fc6000f8e0006 */
[----:B------:R-:W-:Y:S01]  /*0940*/  @!UP0 ULDC UR7, c[0x0][0xc] ;  /* 0x0000030000078ab9 */ /* 0x000fe20000000800 */
[----:B------:R-:W-:Y:S01]  /*0950*/  @UP0 UMOV UR6, URZ ;  /* 0x0000003f00060c82 */ /* 0x000fe20008000000 */
[----:B------:R-:W-:Y:S01]  /*0960*/  @!UP0 UIMAD.WIDE.U32 UR4, UR10, UR7, UR4 ;  /* 0x000000070a0482a5 */ /* 0x000fe2000f8e0004 */
[----:B------:R-:W-:Y:S01]  /*0970*/  IMAD.U32 R2, RZ, RZ, UR14 ;  /* 0x0000000eff027e24 */ /* 0x000fe2000f8e00ff */
[----:B------:R-:W-:Y:S02]  /*0980*/  @UP0 UIADD3 UR6, UR15, UR6, URZ ;  /* 0x000000060f060290 */ /* 0x000fe4000fffe03f */
[----:B------:R-:W-:Y:S01]  /*0990*/  MOV R3, UR15 ;  /* 0x0000000f00037c02 */ /* 0x000fe20008000f00 */
[----:B------:R-:W-:Y:S02]  /*09a0*/  @P0 IMAD.MOV.U32 R7, RZ, RZ, R2 ;  /* 0x000000ffff070224 */ /* 0x000fe400078e0002 */
[----:B------:R-:W-:Y:S02]  /*09b0*/  IMAD.U32 R5, RZ, RZ, UR5 ;  /* 0x00000005ff057e24 */ /* 0x000fe4000f8e00ff */
[----:B------:R-:W-:-:S02]  /*09c0*/  IMAD.U32 R2, RZ, RZ, UR4 ;  /* 0x00000004ff027e24 */ /* 0x000fc4000f8e00ff */
[----:B------:R-:W-:Y:S02]  /*09d0*/  @P3 IMAD.U32 R6, RZ, RZ, UR6 ;  /* 0x00000006ff063e24 */ /* 0x000fe4000f8e00ff */
[----:B------:R-:W-:Y:S02]  /*09e0*/  @!P5 IMAD.MOV.U32 R6, RZ, RZ, R5 ;  /* 0x000000ffff06d224 */ /* 0x000fe400078e0005 */
[----:B------:R-:W-:Y:S02]  /*09f0*/  @!P4 IMAD.MOV.U32 R7, RZ, RZ, R2 ;  /* 0x000000ffff07c224 */ /* 0x000fe400078e0002 */
[----:B------:R-:W-:Y:S01]  /*0a00*/  IMAD.U32 R3, RZ, RZ, UR5 ;  /* 0x00000005ff037e24 */ /* 0x000fe2000f8e00ff */
[----:B------:R0:W-:Y:S01]  /*0a10*/  STL [R1+0x200], R6 ;  /* 0x0002000601007387 */ /* 0x0001e20000100800 */
[----:B------:R-:W-:-:S03]  /*0a20*/  IMAD.U32 R4, RZ, RZ, UR4 ;  /* 0x00000004ff047e24 */ /* 0x000fc6000f8e00ff */
[----:B------:R0:W-:Y:S01]  /*0a30*/  STL [R1+0x204], R7 ;  /* 0x0002040701007387 */ /* 0x0001e20000100800 */
[----:B------:R-:W-:Y:S05]  /*0a40*/  @!P2 BRA `(.L_x_5) ;  /* 0x00000000000ca947 */ /* 0x000fea0003800000 */
[----:B------:R-:W-:Y:S01]  /*0a50*/  UCGABAR_WAIT ;  /* 0x0000000000007dc7 */ /* 0x000fe20008000000 */
[----:B------:R-:W-:Y:S01]  /*0a60*/  CCTL.IVALL ;  /* 0x00000000ff00798f */ /* 0x000fe20002000000 */
[----:B------:R-:W-:Y:S05]  /*0a70*/  BRA `(.L_x_6) ;  /* 0x0000000000047947 */ /* 0x000fea0003800000 */
.L_x_5:
[----:B------:R-:W-:Y:S06]  /*0a80*/  BAR.SYNC.DEFER_BLOCKING 0x0 ;  /* 0x0000000000007b1d */ /* 0x000fec0000010000 */
.L_x_6:
[----:B------:R-:W-:Y:S05]  /*0a90*/  @!P1 BRA `(.L_x_7) ;  /* 0x0000015400b09947 */ /* 0x000fea0003800000 */
[----:B------:R-:W-:-:S06]  /*0aa0*/  UISETP.GT.U32.AND UP0, UPT, UR16, 0x1, UPT ;  /* 0x000000011000788c */ /* 0x000fcc000bf04070 */
[----:B------:R-:W-:-:S13]  /*0ab0*/  PLOP3.LUT P0, PT, PT, PT, UP0, 0x80, 0x0 ;  /* 0x000000000000781c */ /* 0x000fda0003f0f008 */
[----:B------:R-:W-:Y:S05]  /*0ac0*/  @P0 EXIT ;  /* 0x000000000000094d */ /* 0x000fea0003800000 */
[----:B------:R-:W-:Y:S01]  /*0ad0*/  ULDC.64 UR4, c[0x0][0x650] ;  /* 0x0001940000047ab9 */ /* 0x000fe20000000a00 */
[----:B------:R-:W-:Y:S01]  /*0ae0*/  UMOV UR41, 0xffffffff ;  /* 0xffffffff00297882 */ /* 0x000fe20000000000 */
[----:B------:R-:W-:Y:S01]  /*0af0*/  ISETP.GE.U32.AND P0, PT, R7, UR4, PT ;  /* 0x0000000407007c0c */ /* 0x000fe2000bf06070 */
[----:B------:R-:W-:Y:S01]  /*0b00*/  UMOV UR42, 0xffffffff ;  /* 0xffffffff002a7882 */ /* 0x000fe20000000000 */
[----:B------:R-:W-:Y:S01]  /*0b10*/  UMOV UR43, 0xffffffff ;  /* 0xffffffff002b7882 */ /* 0x000fe20000000000 */
[----:B------:R-:W-:Y:S02]  /*0b20*/  PRMT R0, RZ, 0x7610, R0 ;  /* 0x00007610ff007816 */ /* 0x000fe40000000000 */
[----:B------:R-:W-:-:S13]  /*0b30*/  ISETP.GE.U32.AND.EX P0, PT, R6, UR5, PT, P0 ;  /* 0x0000000506007c0c */ /* 0x000fda000bf06100 */
[----:B------:R-:W-:Y:S05]  /*0b40*/  @P0 BRA `(.L_x_8) ;  /* 0x0000000400480947 */ /* 0x000fea0003800000 */
[----:B------:R-:W-:Y:S01]  /*0b50*/  ULDC.64 UR16, c[0x0][0x628] ;  /* 0x00018a0000107ab9 */ /* 0x000fe20000000a00 */
[C---:B------:R-:W-:Y:S01]  /*0b60*/  R2UR UR19, R7.reuse ;  /* 0x00000000071372ca */ /* 0x040fe200000e0000 */
[----:B------:R-:W-:Y:S01]  /*0b70*/  ULDC UR18, c[0x0][0x630] ;  /* 0x00018c0000127ab9 */ /* 0x000fe20000000800 */
[----:B------:R-:W-:Y:S02]  /*0b80*/  ISETP.NE.U32.AND P0, PT, RZ, UR16, PT ;  /* 0x00000010ff007c0c */ /* 0x000fe4000bf05070 */
[----:B------:R-:W-:Y:S02]  /*0b90*/  R2UR UR4, R7 ;  /* 0x00000000070472ca */ /* 0x000fe400000e0000 */
[----:B------:R-:W-:Y:S02]  /*0ba0*/  ISETP.NE.AND.EX P0, PT, RZ, UR17, PT, P0 ;  /* 0x00000011ff007c0c */ /* 0x000fe4000bf05300 */
[----:B------:R-:W-:-:S11]  /*0bb0*/  R2UR UR5, R6 ;  /* 0x00000000060572ca */ /* 0x000fd600000e0000 */
[----:B------:R-:W-:Y:S05]  /*0bc0*/  @!P0 BRA `(.L_x_9) ;  /* 0x0000000000308947 */ /* 0x000fea0003800000 */
[----:B------:R-:W-:Y:S01]  /*0bd0*/  R2UR UR4, R7 ;  /* 0x00000000070472ca */ /* 0x000fe200000e0000 */
[----:B------:R-:W-:Y:S01]  /*0be0*/  ULDC UR9, c[0x0][0x634] ;  /* 0x00018d0000097ab9 */ /* 0x000fe20000000800 */
[----:B------:R-:W-:-:S11]  /*0bf0*/  R2UR UR13, R6 ;  /* 0x00000000060d72ca */ /* 0x000fd600000e0000 */
[----:B------:R-:W-:-:S04]  /*0c00*/  UIADD3 UR9, UP0, UR4, UR9, URZ ;  /* 0x0000000904097290 */ /* 0x000fc8000ff1e03f */
[----:B------:R-:W-:-:S04]  /*0c10*/  UIADD3.X UR13, URZ, UR13, URZ, UP0, !UPT ;  /* 0x0000000d3f0d7290 */ /* 0x000fc800087fe43f */
[----:B------:R-:W-:-:S04]  /*0c20*/  UIMAD.WIDE.U32 UR4, UR13, UR16, URZ ;  /* 0x000000100d0472a5 */ /* 0x000fc8000f8e003f */
[----:B------:R-:W-:Y:S02]  /*0c30*/  UIMAD.WIDE.U32 UR6, UP0, UR9, UR17, UR4 ;  /* 0x00000011090672a5 */ /* 0x000fe4000f800004 */
[----:B------:R-:W-:Y:S02]  /*0c40*/  UIMAD.WIDE.U32 UR4, UR9, UR16, URZ ;  /* 0x00000010090472a5 */ /* 0x000fe4000f8e003f */
[----:B------:R-:W-:Y:S02]  /*0c50*/  UIADD3.X UR15, URZ, URZ, URZ, UP0, !UPT ;  /* 0x0000003f3f0f7290 */ /* 0x000fe400087fe43f */
[----:B------:R-:W-:Y:S01]  /*0c60*/  UIADD3 URZ, UP0, UR5, UR6, URZ ;  /* 0x00000006053f7290 */ /* 0x000fe2000ff1e03f */
[----:B------:R-:W-:-:S03]  /*0c70*/  UMOV UR14, UR7 ;  /* 0x00000007000e7c82 */ /* 0x000fc60008000000 */
[----:B------:R-:W-:-:S12]  /*0c80*/  UIMAD.WIDE.U32.X UR4, UR13, UR17, UR14, UP0 ;  /* 0x000000110d0472a5 */ /* 0x000fd800080e040e */
.L_x_9:
[----:B------:R-:W-:Y:S01]  /*0c90*/  USHF.R.U64 UR43, UR4, UR18, UR5 ;  /* 0x00000012042b7299 */ /* 0x000fe20008001205 */
[----:B------:R-:W-:Y:S01]  /*0ca0*/  R2UR UR7, R6 ;  /* 0x00000000060772ca */ /* 0x000fe200000e0000 */
[----:B------:R-:W-:Y:S02]  /*0cb0*/  USHF.R.U32.HI UR4, URZ, UR18, UR5 ;  /* 0x000000123f047299 */ /* 0x000fe40008011605 */
[----:B------:R-:W-:Y:S01]  /*0cc0*/  UIADD3 UR5, UP0, URZ, -UR43, URZ ;  /* 0x8000002b3f057290 */ /* 0x000fe2000ff1e03f */
[----:B------:R-:W-:Y:S01]  /*0cd0*/  ULDC.64 UR14, c[0x0][0x620] ;  /* 0x00018800000e7ab9 */ /* 0x000fe20000000a00 */
[----:B------:R-:W-:Y:S02]  /*0ce0*/  UMOV UR6, UR19 ;  /* 0x0000001300067c82 */ /* 0x000fe40008000000 */
[----:B------:R-:W-:Y:S01]  /*0cf0*/  UIADD3.X UR4, URZ, ~UR4, URZ, UP0, !UPT ;  /* 0x800000043f047290 */ /* 0x000fe200087fe43f */
[----:B------:R-:W-:Y:S01]  /*0d00*/  ULDC UR9, c[0x0][0x618] ;  /* 0x0001860000097ab9 */ /* 0x000fe20000000800 */
[----:B------:R-:W-:-:S02]  /*0d10*/  UIMAD UR12, UR11, UR12, UR10 ;  /* 0x0000000c0b0c72a4 */ /* 0x000fc4000f8e020a */
[----:B------:R-:W-:Y:S02]  /*0d20*/  UIMAD UR4, UR4, UR14, URZ ;  /* 0x0000000e040472a4 */ /* 0x000fe4000f8e023f */
[----:B------:R-:W-:Y:S02]  /*0d30*/  UIMAD.WIDE.U32 UR6, UR5, UR14, UR6 ;  /* 0x0000000e050672a5 */ /* 0x000fe4000f8e0006 */
[----:B------:R-:W-:Y:S01]  /*0d40*/  UIMAD UR4, UR5, UR15, UR4 ;  /* 0x0000000f050472a4 */ /* 0x000fe2000f8e0204 */
[----:B------:R-:W-:Y:S01]  /*0d50*/  ULDC UR10, c[0x0][0x608] ;  /* 0x00018200000a7ab9 */ /* 0x000fe20000000800 */
[----:B------:R-:W-:Y:S02]  /*0d60*/  ULDC UR18, c[0x0][0x658] ;  /* 0x0001960000127ab9 */ /* 0x000fe40000000800 */
[----:B------:R-:W-:Y:S01]  /*0d70*/  UIADD3 UR7, UR7, UR4, URZ ;  /* 0x0000000407077290 */ /* 0x000fe2000fffe03f */
[----:B------:R-:W-:Y:S02]  /*0d80*/  UMOV UR11, 0xffffffff ;  /* 0xffffffff000b7882 */ /* 0x000fe40000000000 */
[----:B------:R-:W-:Y:S01]  /*0d90*/  ULDC.64 UR4, c[0x0][0x640] ;  /* 0x0001900000047ab9 */ /* 0x000fe20000000a00 */
[----:B------:R-:W-:Y:S01]  /*0da0*/  USHF.R.U64 UR16, UR6, UR9, UR7 ;  /* 0x0000000906107299 */ /* 0x000fe20008001207 */
[----:B------:R-:W-:Y:S01]  /*0db0*/  ISETP.NE.U32.AND P0, PT, RZ, UR4, PT ;  /* 0x00000004ff007c0c */ /* 0x000fe2000bf05070 */
[----:B------:R-:W-:-:S02]  /*0dc0*/  USHF.R.U32.HI UR7, URZ, UR9, UR7 ;  /* 0x000000093f077299 */ /* 0x000fc40008011607 */
[----:B------:R-:W-:Y:S01]  /*0dd0*/  USHF.L.U32 UR6, UR11, UR18, URZ ;  /* 0x000000120b067299 */ /* 0x000fe2000800063f */
[----:B------:R-:W-:Y:S01]  /*0de0*/  ISETP.NE.AND.EX P0, PT, RZ, UR5, PT, P0 ;  /* 0x00000005ff007c0c */ /* 0x000fe2000bf05300 */
[----:B------:R-:W-:Y:S02]  /*0df0*/  USHF.R.U64 UR22, UR16, UR10, UR7 ;  /* 0x0000000a10167299 */ /* 0x000fe40008001207 */
[----:B------:R-:W-:Y:S02]  /*0e00*/  USHF.R.U32.HI UR7, URZ, UR10, UR7 ;  /* 0x0000000a3f077299 */ /* 0x000fe40008011607 */
[----:B------:R-:W-:Y:S02]  /*0e10*/  UISETP.NE.AND UP1, UPT, UR45, URZ, UPT ;  /* 0x0000003f2d00728c */ /* 0x000fe4000bf25270 */
[----:B------:R-:W-:Y:S01]  /*0e20*/  USHF.R.U64 UR23, UR22, UR18, UR7 ;  /* 0x0000001216177299 */ /* 0x000fe20008001207 */
[----:B------:R-:W-:Y:S01]  /*0e30*/  ULDC UR17, c[0x0][0x600] ;  /* 0x0001800000117ab9 */ /* 0x000fe20000000800 */
[----:B------:R-:W-:-:S02]  /*0e40*/  ULOP3.LUT UR13, URZ, UR6, URZ, 0x33, !UPT ;  /* 0x000000063f0d7292 */ /* 0x000fc4000f8e333f */
[----:B------:R-:W-:Y:S02]  /*0e50*/  UIADD3 UR15, UR17, -0x1, URZ ;  /* 0xffffffff110f7890 */ /* 0x000fe4000fffe03f */
[----:B------:R-:W-:Y:S02]  /*0e60*/  USEL UR12, UR8, UR12, !UP1 ;  /* 0x0000000c080c7287 */ /* 0x000fe4000c800000 */
[----:B------:R-:W-:Y:S01]  /*0e70*/  USHF.R.U32.HI UR7, URZ, UR18, UR7 ;  /* 0x000000123f077299 */ /* 0x000fe20008011607 */
[----:B------:R-:W-:Y:S01]  /*0e80*/  ULDC UR19, c[0x0][0x648] ;  /* 0x0001920000137ab9 */ /* 0x000fe20000000800 */
[----:B------:R-:W-:Y:S01]  /*0e90*/  ULDC UR20, c[0x0][0x638] ;  /* 0x00018e0000147ab9 */ /* 0x000fe20000000800 */
[----:B------:R-:W-:Y:S01]  /*0ea0*/  UMOV UR21, 0x1 ;  /* 0x0000000100157882 */ /* 0x000fe20000000000 */
[----:B------:R-:W-:Y:S01]  /*0eb0*/  UMOV UR6, UR23 ;  /* 0x0000001700067c82 */ /* 0x000fe20008000000 */
[----:B------:R-:W-:Y:S07]  /*0ec0*/  @!P0 BRA `(.L_x_10) ;  /* 0x0000000000308947 */ /* 0x000fee0003800000 */
[----:B------:R-:W-:Y:S02]  /*0ed0*/  ULDC UR10, c[0x0][0x64c] ;  /* 0x00019300000a7ab9 */ /* 0x000fe40000000800 */
        /* <DEDUP_REMOVED lines=8> */
[----:B------:R-:W-:-:S07]  /*0f60*/  UIMAD.WIDE.U32.X UR4, UR14, UR5, UR10, UP0 ;  /* 0x000000050e0472a5 */ /* 0x000fce00080e040a */
[----:B------:R-:W-:Y:S01]  /*0f70*/  UMOV UR6, UR4 ;  /* 0x0000000400067c82 */ /* 0x000fe20008000000 */
[----:B------:R-:W-:-:S05]  /*0f80*/  UMOV UR7, UR5 ;  /* 0x0000000500077c82 */ /* 0x000fca0008000000 */
.L_x_10:
[----:B------:R-:W-:Y:S01]  /*0f90*/  USHF.R.U64 UR5, UR6, UR19, UR7 ;  /* 0x0000001306057299 */ /* 0x000fe20008001207 */
[----:B------:R-:W-:Y:S01]  /*0fa0*/  IMAD.MOV.U32 R0, RZ, RZ, 0x1 ;  /* 0x00000001ff007424 */ /* 0x000fe200078e00ff */
[----:B------:R-:W-:Y:S02]  /*0fb0*/  USHF.L.U32 UR4, UR21, UR18, URZ ;  /* 0x0000001215047299 */ /* 0x000fe4000800063f */
[----:B------:R-:W-:Y:S02]  /*0fc0*/  ULOP3.LUT UR13, UR22, UR13, URZ, 0xc0, !UPT ;  /* 0x0000000d160d7292 */ /* 0x000fe4000f8ec03f */
[----:B------:R-:W-:Y:S02]  /*0fd0*/  UIADD3 UR6, -UR5, URZ, URZ ;  /* 0x0000003f05067290 */ /* 0x000fe4000fffe13f */
[----:B------:R-:W-:Y:S02]  /*0fe0*/  UIMAD UR13, UR4, UR5, UR13 ;  /* 0x00000005040d72a4 */ /* 0x000fe4000f8e020d */
[----:B------:R-:W-:-:S02]  /*0ff0*/  ULOP3.LUT UR15, UR16, UR15, URZ, 0xc0, !UPT ;  /* 0x0000000f100f7292 */ /* 0x000fc4000f8ec03f */
[----:B------:R-:W-:Y:S01]  /*1000*/  UIMAD UR4, UR6, UR20, UR23 ;  /* 0x00000014060472a4 */ /* 0x000fe2000f8e0217 */
[----:B------:R-:W-:Y:S01]  /*1010*/  ULDC UR5, c[0x0][0x610] ;  /* 0x0001840000057ab9 */ /* 0x000fe20000000800 */
[----:B------:R-:W-:Y:S02]  /*1020*/  UISETP.NE.AND UP0, UPT, UR45, URZ, UPT ;  /* 0x0000003f2d00728c */ /* 0x000fe4000bf05270 */
[----:B------:R-:W-:Y:S02]  /*1030*/  UIMAD UR12, UR13, UR5, UR12 ;  /* 0x000000050d0c72a4 */ /* 0x000fe4000f8e020c */
[----:B------:R-:W-:-:S04]  /*1040*/  UIMAD UR4, UR4, UR17, UR15 ;  /* 0x00000011040472a4 */ /* 0x000fc8000f8e020f */
[----:B------:R-:W-:Y:S02]  /*1050*/  USEL UR42, UR4, UR12, !UP0 ;  /* 0x0000000c042a7287 */ /* 0x000fe4000c000000 */
[----:B------:R-:W-:-:S12]  /*1060*/  USEL UR41, UR12, UR4, !UP0 ;  /* 0x000000040c297287 */ /* 0x000fd8000c000000 */
.L_x_8:
[----:B------:R-:W-:-:S08]  /*1070*/  NOP ;  /* 0x0000000000007918 */ /* 0x000fd00000000000 */
[----:B------:R-:W1:Y:S02]  /*1080*/  USETMAXREG.TRY_ALLOC.CTAPOOL UP0, 0xf0 ;  /* 0x000000f0000079c8 */ /* 0x000e640008000600 */
[----:B-1----:R-:W-:-:S13]  /*1090*/  PLOP3.LUT P0, PT, PT, PT, UP0, 0x80, 0x0 ;  /* 0x000000000000781c */ /* 0x002fda0003f0f008 */
[----:B------:R-:W-:Y:S05]  /*10a0*/  @!P0 BRA `(.L_x_8) ;  /* 0xfffffffc00f08947 */ /* 0x000fea000383ffff */
[----:B------:R-:W-:Y:S01]  /*10b0*/  ULDC.64 UR4, c[0x0][0x598] ;  /* 0x0001660000047ab9 */ /* 0x000fe20000000a00 */
[----:B------:R-:W-:Y:S01]  /*10c0*/  ULDC.64 UR36, c[0x0][0x208] ;  /* 0x0000820000247ab9 */ /* 0x000fe20000000a00 */
[----:B------:R-:W-:-:S04]  /*10d0*/  ISETP.NE.U32.AND P0, PT, RZ, UR4, PT ;  /* 0x00000004ff007c0c */ /* 0x000fc8000bf05070 */
[----:B------:R-:W-:-:S13]  /*10e0*/  ISETP.NE.AND.EX P0, PT, RZ, UR5, PT, P0 ;  /* 0x00000005ff007c0c */ /* 0x000fda000bf05300 */
[----:B------:R-:W-:Y:S05]  /*10f0*/  @!P0 BRA `(.L_x_11) ;  /* 0x00000000001c8947 */ /* 0x000fea0003800000 */
[----:B------:R-:W1:Y:S02]  /*1100*/  LDC.64 R2, c[0x0][0x598] ;  /* 0x00016600ff027b82 */ /* 0x000e640000000a00 */
[----:B-1----:R-:W2:Y:S02]  /*1110*/  LDG.E.64 R2, desc[UR36][R2.64] ;  /* 0x0000002402027981 */ /* 0x002ea4000c1e1b00 */
[----:B--2---:R-:W-:-:S04]  /*1120*/  ISETP.NE.U32.AND P0, PT, R2, RZ, PT ;  /* 0x000000ff0200720c */ /* 0x004fc80003f05070 */
[----:B------:R-:W-:-:S13]  /*1130*/  ISETP.NE.AND.EX P0, PT, R3, RZ, PT, P0 ;  /* 0x000000ff0300720c */ /* 0x000fda0003f05300 */
[----:B------:R-:W-:Y:S05]  /*1140*/  @!P0 BRA `(.L_x_11) ;  /* 0x0000000000088947 */ /* 0x000fea0003800000 */
[----:B------:R1:W5:Y:S01]  /*1150*/  LD.E R2, desc[UR36][R2.64] ;  /* 0x0000002402027980 */ /* 0x000362000c101900 */
[----:B------:R-:W-:Y:S05]  /*1160*/  BRA `(.L_x_12) ;  /* 0x0000000000247947 */ /* 0x000fea0003800000 */
.L_x_11:
[----:B------:R-:W-:Y:S02]  /*1170*/  ULDC.64 UR4, c[0x0][0x588] ;  /* 0x0001620000047ab9 */ /* 0x000fe40000000a00 */
[----:B------:R-:W-:-:S04]  /*1180*/  ISETP.NE.U32.AND P0, PT, RZ, UR4, PT ;  /* 0x00000004ff007c0c */ /* 0x000fc8000bf05070 */
[----:B------:R-:W-:-:S13]  /*1190*/  ISETP.NE.AND.EX P0, PT, RZ, UR5, PT, P0 ;  /* 0x00000005ff007c0c */ /* 0x000fda000bf05300 */
[----:B------:R-:W-:Y:S05]  /*11a0*/  @!P0 BRA `(.L_x_13) ;  /* 0x00000000000c8947 */ /* 0x000fea0003800000 */
[----:B------:R-:W1:Y:S02]  /*11b0*/  LDC.64 R2, c[0x0][0x588] ;  /* 0x00016200ff027b82 */ /* 0x000e640000000a00 */
[----:B-1----:R2:W5:Y:S01]  /*11c0*/  LDG.E R2, desc[UR36][R2.64] ;  /* 0x0000002402027981 */ /* 0x002562000c1e1900 */
[----:B------:R-:W-:Y:S05]  /*11d0*/  BRA `(.L_x_12) ;  /* 0x0000000000087947 */ /* 0x000fea0003800000 */
.L_x_13:
[----:B------:R-:W-:Y:S02]  /*11e0*/  ULDC UR4, c[0x0][0x580] ;  /* 0x0001600000047ab9 */ /* 0x000fe40000000800 */
[----:B------:R-:W-:-:S07]  /*11f0*/  MOV R2, UR4 ;  /* 0x0000000400027c02 */ /* 0x000fce0008000f00 */
.L_x_12:
[----:B------:R-:W-:Y:S02]  /*1200*/  ULDC.64 UR4, c[0x0][0x5a0] ;  /* 0x0001680000047ab9 */ /* 0x000fe40000000a00 */
[----:B------:R-:W-:-:S04]  /*1210*/  ISETP.NE.U32.AND P0, PT, RZ, UR4, PT ;  /* 0x00000004ff007c0c */ /* 0x000fc8000bf05070 */
[----:B------:R-:W-:-:S13]  /*1220*/  ISETP.NE.AND.EX P0, PT, RZ, UR5, PT, P0 ;  /* 0x00000005ff007c0c */ /* 0x000fda000bf05300 */
[----:B------:R-:W-:Y:S05]  /*1230*/  @!P0 BRA `(.L_x_14) ;  /* 0x00000000001c8947 */ /* 0x000fea0003800000 */
[----:B------:R-:W3:Y:S02]  /*1240*/  LDC.64 R4, c[0x0][0x5a0] ;  /* 0x00016800ff047b82 */ /* 0x000ee40000000a00 */
[----:B---3--:R-:W3:Y:S02]  /*1250*/  LDG.E.64 R4, desc[UR36][R4.64] ;  /* 0x0000002404047981 */ /* 0x008ee4000c1e1b00 */
[----:B---3--:R-:W-:-:S04]  /*1260*/  ISETP.NE.U32.AND P0, PT, R4, RZ, PT ;  /* 0x000000ff0400720c */ /* 0x008fc80003f05070 */
[----:B------:R-:W-:-:S13]  /*1270*/  ISETP.NE.AND.EX P0, PT, R5, RZ, PT, P0 ;  /* 0x000000ff0500720c */ /* 0x000fda0003f05300 */
[----:B------:R-:W-:Y:S05]  /*1280*/  @!P0 BRA `(.L_x_14) ;  /* 0x0000000000088947 */ /* 0x000fea0003800000 */
[----:B------:R3:W5:Y:S01]  /*1290*/  LD.E R16, desc[UR36][R4.64] ;  /* 0x0000002404107980 */ /* 0x000762000c101900 */
[----:B------:R-:W-:Y:S05]  /*12a0*/  BRA `(.L_x_15) ;  /* 0x0000000000247947 */ /* 0x000fea0003800000 */
.L_x_14:
[----:B------:R-:W-:Y:S02]  /*12b0*/  ULDC.64 UR4, c[0x0][0x590] ;  /* 0x0001640000047ab9 */ /* 0x000fe40000000a00 */
[----:B------:R-:W-:-:S04]  /*12c0*/  ISETP.NE.U32.AND P0, PT, RZ, UR4, PT ;  /* 0x00000004ff007c0c */ /* 0x000fc8000bf05070 */
[----:B------:R-:W-:-:S13]  /*12d0*/  ISETP.NE.AND.EX P0, PT, RZ, UR5, PT, P0 ;  /* 0x00000005ff007c0c */ /* 0x000fda000bf05300 */
[----:B------:R-:W-:Y:S05]  /*12e0*/  @!P0 BRA `(.L_x_16) ;  /* 0x00000000000c8947 */ /* 0x000fea0003800000 */
[----:B------:R-:W3:Y:S02]  /*12f0*/  LDC.64 R4, c[0x0][0x590] ;  /* 0x00016400ff047b82 */ /* 0x000ee40000000a00 */
[----:B---3--:R4:W5:Y:S01]  /*1300*/  LDG.E R16, desc[UR36][R4.64] ;  /* 0x0000002404107981 */ /* 0x008962000c1e1900 */
[----:B------:R-:W-:Y:S05]  /*1310*/  BRA `(.L_x_15) ;  /* 0x0000000000087947 */ /* 0x000fea0003800000 */
.L_x_16:
[----:B------:R-:W-:Y:S02]  /*1320*/  ULDC UR4, c[0x0][0x584] ;  /* 0x0001610000047ab9 */ /* 0x000fe40000000800 */
[----:B------:R-:W-:-:S07]  /*1330*/  IMAD.U32 R16, RZ, RZ, UR4 ;  /* 0x00000004ff107e24 */ /* 0x000fce000f8e00ff */
.L_x_15:
[----:B------:R-:W-:-:S13]  /*1340*/  LOP3.LUT P0, RZ, R0, 0xff, RZ, 0xc0, !PT ;  /* 0x000000ff00ff7812 */ /* 0x000fda000780c0ff */
[----:B------:R-:W-:Y:S05]  /*1350*/  @!P0 EXIT ;  /* 0x000000000000894d */ /* 0x000fea0003800000 */
[----:B------:R-:W-:Y:S01]  /*1360*/  ULDC UR4, c[0x0][0x28c] ;  /* 0x0000a30000047ab9 */ /* 0x000fe20000000800 */
[----:B------:R-:W-:Y:S01]  /*1370*/  UMOV UR38, URZ ;  /* 0x0000003f00267c82 */ /* 0x000fe20008000000 */
[----:B------:R-:W-:Y:S01]  /*1380*/  UIADD3 UR4, UR4, 0x1f, URZ ;  /* 0x0000001f04047890 */ /* 0x000fe2000fffe03f */
[----:B------:R-:W-:-:S03]  /*1390*/  UMOV UR39, URZ ;  /* 0x0000003f00277c82 */ /* 0x000fc60008000000 */
[----:B------:R-:W-:-:S04]  /*13a0*/  USHF.R.S32.HI UR5, URZ, 0x1f, UR4 ;  /* 0x0000001f3f057899 */ /* 0x000fc80008011404 */
[----:B------:R-:W-:-:S04]  /*13b0*/  ULEA.HI UR5, UR5, UR4, URZ, 0x5 ;  /* 0x0000000405057291 */ /* 0x000fc8000f8f283f */
[----:B------:R-:W-:-:S12]  /*13c0*/  USHF.R.S32.HI UR44, URZ, 0x5, UR5 ;  /* 0x000000053f2c7899 */ /* 0x000fd80008011405 */
.L_x_546:
[----:B------:R-:W0:Y:S01]  /*13d0*/  S2R R0, SR_TID.X ;  /* 0x0000000000007919 */ /* 0x000e220000002100 */
[----:B-1----:R-:W1:Y:S01]  /*13e0*/  S2UR UR7, SR_CgaCtaId ;  /* 0x00000000000779c3 */ /* 0x002e620000008800 */
[----:B------:R-:W-:Y:S02]  /*13f0*/  UMOV UR6, 0x400 ;  /* 0x0000040000067882 */ /* 0x000fe40000000000 */
[----:B-1----:R-:W-:Y:S01]  /*1400*/  ULEA UR6, UR7, UR6, 0x18 ;  /* 0x0000000607067291 */ /* 0x002fe2000f8ec03f */
[----:B0-----:R-:W-:-:S04]  /*1410*/  LOP3.LUT R0, R0, 0x80, RZ, 0xc0, !PT ;  /* 0x0000008000007812 */ /* 0x001fc800078ec0ff */
[----:B------:R-:W-:-:S06]  /*1420*/  SHF.R.U32.HI R0, RZ, 0x7, R0 ;  /* 0x00000007ff007819 */ /* 0x000fcc0000011600 */
[----:B------:R-:W0:Y:S02]  /*1430*/  SHFL.IDX PT, R0, R0, RZ, 0x1f ;  /* 0x00001fff00007589 */ /* 0x000e2400000e0000 */
[----:B0-----:R-:W-:-:S13]  /*1440*/  R2UR UR4, R0 ;  /* 0x00000000000472ca */ /* 0x001fda00000e0000 */
[----:B------:R-:W-:-:S04]  /*1450*/  ULEA.HI UR5, UR4, UR4, URZ, 0x1 ;  /* 0x0000000404057291 */ /* 0x000fc8000f8f083f */
[----:B------:R-:W-:-:S04]  /*1460*/  ULOP3.LUT UR5, UR5, 0xffffe, URZ, 0xc0, !UPT ;  /* 0x000ffffe05057892 */ /* 0x000fc8000f8ec03f */
[----:B------:R-:W-:-:S03]  /*1470*/  UIADD3 UR5, UR4, -UR5, URZ ;  /* 0x8000000504057290 */ /* 0x000fc6000fffe03f */
[----:B------:R-:W-:Y:S01]  /*1480*/  ULDC UR4, c[0x0][0x28c] ;  /* 0x0000a30000047ab9 */ /* 0x000fe20000000800 */
[----:B------:R-:W-:Y:S01]  /*1490*/  ULEA UR5, UR5, UR6, 0xc ;  /* 0x0000000605057291 */ /* 0x000fe2000f8e603f */
[----:B------:R-:W-:-:S03]  /*14a0*/  ISETP.LT.AND P0, PT, RZ, UR4, PT ;  /* 0x00000004ff007c0c */ /* 0x000fc6000bf01270 */
[----:B------:R-:W-:-:S04]  /*14b0*/  UIADD3 UR5, UR5, 0x100, URZ ;  /* 0x0000010005057890 */ /* 0x000fc8000fffe03f */
[----:B------:R-:W-:-:S04]  /*14c0*/  USHF.R.U32.HI UR5, URZ, 0x4, UR5 ;  /* 0x000000043f057899 */ /* 0x000fc80008011605 */
[----:B------:R-:W-:Y:S02]  /*14d0*/  ULOP3.LUT UR46, UR5, 0x3fff, URZ, 0xc0, !UPT ;  /* 0x00003fff052e7892 */ /* 0x000fe4000f8ec03f */
[----:B---3--:R-:W-:Y:S10]  /*14e0*/  @P0 BRA `(.L_x_17) ;  /* 0x0000000000400947 */ /* 0x008ff40003800000 */
[----:B------:R-:W-:Y:S01]  /*14f0*/  MOV R0, 0x0 ;  /* 0x0000000000007802 */ /* 0x000fe20000000f00 */
[----:B------:R-:W-:Y:S01]  /*1500*/  ULDC.64 UR4, c[0x4][0x68] ;  /* 0x01001a0000047ab9 */ /* 0x000fe20000000a00 */
[----:B------:R-:W-:Y:S01]  /*1510*/  ULDC.64 UR6, c[0x4][0x8] ;  /* 0x0100020000067ab9 */ /* 0x000fe20000000a00 */
[----:B---34-:R-:W-:Y:S01]  /*1520*/  IMAD.U32 R4, RZ, RZ, UR4 ;  /* 0x00000004ff047e24 */ /* 0x018fe2000f8e00ff */
[----:B------:R0:W1:Y:S01]  /*1530*/  LDC.64 R14, c[0x4][R0] ;  /* 0x01000000000e7b82 */ /* 0x0000620000000a00 */
[----:B------:R-:W-:Y:S01]  /*1540*/  IMAD.U32 R5, RZ, RZ, UR5 ;  /* 0x00000005ff057e24 */ /* 0x000fe2000f8e00ff */
[----:B------:R-:W-:Y:S01]  /*1550*/  ULDC.64 UR4, c[0x4][0x70] ;  /* 0x01001c0000047ab9 */ /* 0x000fe20000000a00 */
[----:B------:R-:W-:Y:S01]  /*1560*/  IMAD.U32 R10, RZ, RZ, UR6 ;  /* 0x00000006ff0a7e24 */ /* 0x000fe2000f8e00ff */
[----:B------:R-:W-:Y:S01]  /*1570*/  MOV R13, RZ ;  /* 0x000000ff000d7202 */ /* 0x000fe20000000f00 */
[----:B------:R-:W-:Y:S02]  /*1580*/  IMAD.U32 R6, RZ, RZ, UR4 ;  /* 0x00000004ff067e24 */ /* 0x000fe4000f8e00ff */
[----:B------:R-:W-:-:S02]  /*1590*/  IMAD.U32 R7, RZ, RZ, UR5 ;  /* 0x00000005ff077e24 */ /* 0x000fc4000f8e00ff */
[----:B------:R-:W-:Y:S02]  /*15a0*/  IMAD.U32 R11, RZ, RZ, UR7 ;  /* 0x00000007ff0b7e24 */ /* 0x000fe4000f8e00ff */
[----:B------:R-:W-:Y:S02]  /*15b0*/  IMAD.MOV.U32 R8, RZ, RZ, 0x1e1 ;  /* 0x000001e1ff087424 */ /* 0x000fe400078e00ff */
[----:B0-----:R-:W-:-:S07]  /*15c0*/  IMAD.MOV.U32 R12, RZ, RZ, 0x1 ;  /* 0x00000001ff0c7424 */ /* 0x001fce00078e00ff */
[----:B------:R-:W-:-:S07]  /*15d0*/  LEPC R20, `(.L_x_17) ;  /* 0x000000001014794e */ /* 0x000fce0000000000 */
[----:B-12--5:R-:W-:Y:S05]  /*15e0*/  CALL.ABS.NOINC R14 ;  /* 0x000000000e007343 */ /* 0x026fea0003c00000 */
.L_x_17:
[----:B------:R-:W-:-:S06]  /*15f0*/  ULOP3.LUT UR4, UR40, 0x1, URZ, 0xfc, !UPT ;  /* 0x0000000128047892 */ /* 0x000fcc000f8efc3f */
[----:B------:R-:W-:-:S05]  /*1600*/  IMAD.U32 R0, RZ, RZ, UR4 ;  /* 0x00000004ff007e24 */ /* 0x000fca000f8e00ff */
[----:B------:R-:W-:-:S13]  /*1610*/  ISETP.NE.AND P0, PT, R0, 0x3, PT ;  /* 0x000000030000780c */ /* 0x000fda0003f05270 */
[----:B------:R-:W-:Y:S05]  /*1620*/  @!P0 BRA `(.L_x_18) ;  /* 0x0000000000048947 */ /* 0x000fea0003800000 */
[----:B------:R-:W-:Y:S01]  /*1630*/  BPT.TRAP 0x1 ;  /* 0x000000040000795c */ /* 0x000fe20000300000 */
.L_x_18:
[----:B------:R-:W0:Y:S01]  /*1640*/  S2UR UR5, SR_CgaCtaId ;  /* 0x00000000000579c3 */ /* 0x000e220000008800 */
[----:B------:R-:W-:Y:S01]  /*1650*/  UMOV UR4, 0x400 ;  /* 0x0000040000047882 */ /* 0x000fe20000000000 */
[----:B--2---:R-:W-:Y:S02]  /*1660*/  IMAD.U32 R3, RZ, RZ, UR38 ;  /* 0x00000026ff037e24 */ /* 0x004fe4000f8e00ff */
[----:B---34-:R-:W-:-:S03]  /*1670*/  IMAD.U32 R5, RZ, RZ, UR39 ;  /* 0x00000027ff057e24 */ /* 0x018fc6000f8e00ff */
[----:B------:R-:W-:Y:S01]  /*1680*/  SHF.L.U32 R3, R3, 0x1f, RZ ;  /* 0x0000001f03037819 */ /* 0x000fe200000006ff */
[----:B0-----:R-:W-:-:S06]  /*1690*/  ULEA UR4, UR5, UR4, 0x18 ;  /* 0x0000000405047291 */ /* 0x001fcc000f8ec03f */
[----:B------:R-:W-:-:S04]  /*16a0*/  IMAD.U32 R0, RZ, RZ, UR4 ;  /* 0x00000004ff007e24 */ /* 0x000fc8000f8e00ff */
[----:B------:R-:W-:-:S04]  /*16b0*/  IMAD R4, R5, 0x8, R0 ;  /* 0x0000000805047824 */ /* 0x000fc800078e0200 */
[----:B------:R0:W1:Y:S01]  /*16c0*/  SYNCS.PHASECHK.TRANS64.TRYWAIT P1, [R4+URZ], R3 ;  /* 0x00000003040075a7 */ /* 0x000062000802017f */
[----:B------:R-:W-:Y:S05]  /*16d0*/  @!P0 BRA `(.L_x_19) ;  /* 0x0000000000048947 */ /* 0x000fea0003800000 */
[----:B------:R-:W-:Y:S01]  /*16e0*/  BPT.TRAP 0x1 ;  /* 0x000000040000795c */ /* 0x000fe20000300000 */
.L_x_19:
[----:B-1----:R-:W-:Y:S05]  /*16f0*/  @P1 BRA `(.L_x_20) ;  /* 0x0000000000081947 */ /* 0x002fea0003800000 */
[----:B------:R-:W1:Y:S02]  /*1700*/  SYNCS.PHASECHK.TRANS64.TRYWAIT P1, [R4+URZ], R3 ;  /* 0x00000003040075a7 */ /* 0x000e64000802017f */
[----:B-1----:R-:W-:Y:S05]  /*1710*/  @!P1 BRA `(.L_x_21) ;  /* 0x0000016000c09947 */ /* 0x002fea0003800000 */
.L_x_20:
[----:B------:R-:W-:-:S04]  /*1720*/  UISETP.LT.AND UP0, UPT, UR44, 0x1, UPT ;  /* 0x000000012c00788c */ /* 0x000fc8000bf01270 */
[----:B------:R-:W-:-:S06]  /*1730*/  USEL UR4, UR44, 0x1, UP0 ;  /* 0x000000012c047887 */ /* 0x000fcc0008000000 */
[----:B01----:R-:W-:Y:S01]  /*1740*/  IMAD.U32 R4, RZ, RZ, UR4 ;  /* 0x00000004ff047e24 */ /* 0x003fe2000f8e00ff */
[----:B------:R-:W-:Y:S05]  /*1750*/  WARPSYNC.ALL ;  /* 0x0000000000007948 */ /* 0x000fea0003800000 */
[----:B------:R-:W-:-:S04]  /*1760*/  IADD3 R4, -R4, UR44, RZ ;  /* 0x0000002c04047c10 */ /* 0x000fc8000fffe1ff */
[----:B------:R-:W-:Y:S02]  /*1770*/  ISETP.GE.AND P1, PT, R4, 0x1, PT ;  /* 0x000000010400780c */ /* 0x000fe40003f26270 */
[----:B------:R-:W-:Y:S01]  /*1780*/  R2UR UR4, R0 ;  /* 0x00000000000472ca */ /* 0x000fe200000e0000 */
[----:B------:R-:W-:Y:S01]  /*1790*/  ULOP3.LUT UR8, UR46, 0x10000, URZ, 0xfc, !UPT ;  /* 0x000100002e087892 */ /* 0x000fe2000f8efc3f */
[----:B------:R-:W-:Y:S01]  /*17a0*/  WARPGROUP.ARRIVE ;  /* 0x00000000000079c5 */ /* 0x000fe20000000000 */
[----:B------:R-:W-:Y:S01]  /*17b0*/  UMOV UR5, 0x80000020 ;  /* 0x8000002000057882 */ /* 0x000fe20000000000 */
[----:B------:R-:W-:Y:S01]  /*17c0*/  UMOV UR7, 0x80000020 ;  /* 0x8000002000077882 */ /* 0x000fe20000000000 */
[----:B------:R-:W-:-:S08]  /*17d0*/  ULEA UR10, UR39, UR8, 0xa ;  /* 0x00000008270a7291 */ /* 0x000fd0000f8e503f */
[----:B------:R-:W-:-:S04]  /*17e0*/  UIADD3 UR4, UR4, 0x14100, URZ ;  /* 0x0001410004047890 */ /* 0x000fc8000fffe03f */
[----:B------:R-:W-:-:S04]  /*17f0*/  USHF.R.U32.HI UR4, URZ, 0x4, UR4 ;  /* 0x000000043f047899 */ /* 0x000fc80008011604 */
[----:B------:R-:W-:-:S04]  /*1800*/  ULOP3.LUT UR4, UR4, 0x3fff, URZ, 0xc0, !UPT ;  /* 0x00003fff04047892 */ /* 0x000fc8000f8ec03f */
[----:B------:R-:W-:-:S03]  /*1810*/  ULOP3.LUT UR9, UR4, 0x10000, URZ, 0xfc, !UPT ;  /* 0x0001000004097892 */ /* 0x000fc6000f8efc3f */
[----:B------:R-:W-:Y:S01]  /*1820*/  UMOV UR4, UR10 ;  /* 0x0000000a00047c82 */ /* 0x000fe20008000000 */
[----:B------:R-:W-:-:S07]  /*1830*/  ULEA UR11, UR39, UR9, 0xa ;  /* 0x00000009270b7291 */ /* 0x000fce000f8e503f */
[----:B------:R-:W-:Y:S02]  /*1840*/  UMOV UR6, UR11 ;  /* 0x0000000b00067c82 */ /* 0x000fe40008000000 */
[----:B------:R-:W-:Y:S01]  /*1850*/  HGMMA.64x256x16.F32.BF16 R24, gdesc[UR4], RZ, !UPT, gsb0 ;  /* 0x03e00000041879f0 */ /* 0x000fe2000c0018ff */
[----:B------:R-:W-:Y:S01]  /*1860*/  UIADD3 UR4, UR10, 0x200, URZ ;  /* 0x000002000a047890 */ /* 0x000fe2000fffe03f */
[----:B------:R-:W-:Y:S01]  /*1870*/  UMOV UR5, 0x80000020 ;  /* 0x8000002000057882 */ /* 0x000fe20000000000 */
[----:B------:R-:W-:Y:S02]  /*1880*/  WARPGROUP.DEPBAR.LE gsb0, 0x0 ;  /* 0x00008000000079c5 */ /* 0x000fe40000010000 */
[----:B------:R-:W-:Y:S01]  /*1890*/  STL.64 [R1], R24 ;  /* 0x0000001801007387 */ /* 0x000fe20000100a00 */
[----:B------:R-:W-:Y:S01]  /*18a0*/  IMAD.MOV.U32 R235, RZ, RZ, R51 ;  /* 0x000000ffffeb7224 */ /* 0x000fe200078e0033 */
[----:B------:R-:W-:Y:S01]  /*18b0*/  MOV R232, R54 ;  /* 0x0000003600e87202 */ /* 0x000fe20000000f00 */
[----:B------:R-:W-:Y:S01]  /*18c0*/  IMAD.MOV.U32 R234, RZ, RZ, R52 ;  /* 0x000000ffffea7224 */ /* 0x000fe200078e0034 */
[----:B------:R-:W-:Y:S01]  /*18d0*/  STL.64 [R1+0x8], R26 ;  /* 0x0000081a01007387 */ /* 0x000fe20000100a00 */
        /* <DEDUP_REMOVED lines=36> */
[----:B------:R-:W-:-:S02]  /*1b20*/  IMAD.MOV.U32 R157, RZ, RZ, R73 ;  /* 0x000000ffff9d7224 */ /* 0x000fc400078e0049 */
[----:B------:R-:W-:Y:S01]  /*1b30*/  IMAD.MOV.U32 R159, RZ, RZ, R75 ;  /* 0x000000ffff9f7224 */ /* 0x000fe200078e004b */
[----:B------:R-:W-:Y:S01]  /*1b40*/  STL.64 [R1+0x58], R46 ;  /* 0x0000582e01007387 */ /* 0x000fe20000100a00 */
[----:B------:R-:W-:Y:S02]  /*1b50*/  IMAD.MOV.U32 R160, RZ, RZ, R76 ;  /* 0x000000ffffa07224 */ /* 0x000fe400078e004c */
[----:B------:R-:W-:Y:S01]  /*1b60*/  IMAD.MOV.U32 R161, RZ, RZ, R77 ;  /* 0x000000ffffa17224 */ /* 0x000fe200078e004d */
[----:B------:R-:W-:Y:S01]  /*1b70*/  STL.64 [R1+0x60], R48 ;  /* 0x0000603001007387 */ /* 0x000fe20000100a00 */
[----:B------:R-:W-:Y:S02]  /*1b80*/  IMAD.MOV.U32 R162, RZ, RZ, R78 ;  /* 0x000000ffffa27224 */ /* 0x000fe400078e004e */
[----:B------:R-:W-:Y:S01]  /*1b90*/  IMAD.MOV.U32 R163, RZ, RZ, R79 ;  /* 0x000000ffffa37224 */ /* 0x000fe200078e004f */
[----:B------:R0:W-:Y:S01]  /*1ba0*/  STL [R1+0x68], R50 ;  /* 0x0000683201007387 */ /* 0x0001e20000100800 */
[----:B------:R-:W-:-:S02]  /*1bb0*/  IMAD.MOV.U32 R164, RZ, RZ, R80 ;  /* 0x000000ffffa47224 */ /* 0x000fc400078e0050 */
[----:B------:R-:W-:Y:S01]  /*1bc0*/  IMAD.MOV.U32 R165, RZ, RZ, R81 ;  /* 0x000000ffffa57224 */ /* 0x000fe200078e0051 */
[----:B------:R-:W-:Y:S01]  /*1bd0*/  STL [R1+0x2b8], R152 ;  /* 0x0002b89801007387 */ /* 0x000fe20000100800 */
[----:B------:R-:W-:Y:S02]  /*1be0*/  IMAD.MOV.U32 R166, RZ, RZ, R82 ;  /* 0x000000ffffa67224 */ /* 0x000fe400078e0052 */
[----:B------:R-:W-:Y:S02]  /*1bf0*/  IMAD.MOV.U32 R167, RZ, RZ, R83 ;  /* 0x000000ffffa77224 */ /* 0x000fe400078e0053 */
[----:B------:R-:W-:Y:S02]  /*1c00*/  IMAD.MOV.U32 R169, RZ, RZ, R85 ;  /* 0x000000ffffa97224 */ /* 0x000fe400078e0055 */
[----:B------:R-:W-:Y:S02]  /*1c10*/  IMAD.MOV.U32 R170, RZ, RZ, R86 ;  /* 0x000000ffffaa7224 */ /* 0x000fe400078e0056 */
[----:B------:R-:W-:-:S02]  /*1c20*/  IMAD.MOV.U32 R171, RZ, RZ, R87 ;  /* 0x000000ffffab7224 */ /* 0x000fc400078e0057 */
[----:B------:R-:W-:Y:S02]  /*1c30*/  IMAD.MOV.U32 R172, RZ, RZ, R88 ;  /* 0x000000ffffac7224 */ /* 0x000fe400078e0058 */
        /* <DEDUP_REMOVED lines=57> */
[----:B0-----:R-:W-:-:S06]  /*1fd0*/  WARPGROUP.ARRIVE ;  /* 0x00000000000079c5 */ /* 0x001fcc0000000000 */
[----:B------:R-:W-:Y:S03]  /*1fe0*/  HGMMA.64x256x16.F32.BF16 R24, gdesc[UR4], RZ, !UPT, gsb0 ;  /* 0x03e00000041879f0 */ /* 0x000fe6000c0018ff */
[----:B------:R-:W-:Y:S02]  /*1ff0*/  WARPGROUP.DEPBAR.LE gsb0, 0x0 ;  /* 0x00008000000079c5 */ /* 0x000fe40000010000 */
[----:B------:R-:W-:Y:S04]  /*2000*/  STL.64 [R1+0x2b0], R150 ;  /* 0x0002b09601007387 */ /* 0x000fe80000100a00 */
        /* <DEDUP_REMOVED lines=20> */
[----:B------:R0:W-:Y:S04]  /*2150*/  STL.64 [R1+0x208], R108 ;  /* 0x0002086c01007387 */ /* 0x0001e80000100a00 */
[----:B0-----:R-:W2:Y:S04]  /*2160*/  LDL.LU R108, [R1] ;  /* 0x00000000016c7983 */ /* 0x001ea80000300800 */
[----:B------:R-:W2:Y:S04]  /*2170*/  LDL.LU R109, [R1+0x4] ;  /* 0x00000400016d7983 */ /* 0x000ea80000300800 */
        /* <DEDUP_REMOVED lines=24> */
[----:B------:R-:W2:Y:S01]  /*2300*/  LDL.LU R134, [R1+0x68] ;  /* 0x0000680001867983 */ /* 0x000ea20000300800 */
[----:B------:R-:W-:Y:S01]  /*2310*/  IMAD.MOV.U32 R135, RZ, RZ, R235 ;  /* 0x000000ffff877224 */ /* 0x000fe200078e00eb */
[----:B------:R-:W-:Y:S01]  /*2320*/  MOV R137, R233 ;  /* 0x000000e900897202 */ /* 0x000fe20000000f00 */
[----:B------:R-:W-:Y:S01]  /*2330*/  IMAD.MOV.U32 R136, RZ, RZ, R234 ;  /* 0x000000ffff887224 */ /* 0x000fe200078e00ea */
[----:B------:R-:W-:Y:S01]  /*2340*/  MOV R147, R223 ;  /* 0x000000df00937202 */ /* 0x000fe20000000f00 */
[----:B------:R-:W-:Y:S01]  /*2350*/  IMAD.MOV.U32 R138, RZ, RZ, R232 ;  /* 0x000000ffff8a7224 */ /* 0x000fe200078e00e8 */
[----:B------:R-:W-:Y:S01]  /*2360*/  MOV R232, R7 ;  /* 0x0000000700e87202 */ /* 0x000fe20000000f00 */
[----:B------:R-:W-:Y:S01]  /*2370*/  IMAD.MOV.U32 R139, RZ, RZ, R231 ;  /* 0x000000ffff8b7224 */ /* 0x000fe200078e00e7 */
[----:B------:R-:W-:Y:S01]  /*2380*/  UIADD3 UR4, UR10, 0x2, URZ ;  /* 0x000000020a047890 */ /* 0x000fe2000fffe03f */
[----:B------:R-:W-:Y:S01]  /*2390*/  IMAD.MOV.U32 R140, RZ, RZ, R230 ;  /* 0x000000ffff8c7224 */ /* 0x000fe200078e00e6 */
[----:B------:R-:W-:Y:S01]  /*23a0*/  UIADD3 UR6, UR11, 0x2, URZ ;  /* 0x000000020b067890 */ /* 0x000fe2000fffe03f */
[----:B------:R-:W-:Y:S01]  /*23b0*/  IMAD.MOV.U32 R141, RZ, RZ, R229 ;  /* 0x000000ffff8d7224 */ /* 0x000fe200078e00e5 */
[----:B------:R-:W-:Y:S01]  /*23c0*/  UMOV UR5, 0x80000020 ;  /* 0x8000002000057882 */ /* 0x000fe20000000000 */
[----:B------:R-:W-:Y:S01]  /*23d0*/  IMAD.MOV.U32 R142, RZ, RZ, R228 ;  /* 0x000000ffff8e7224 */ /* 0x000fe200078e00e4 */
[----:B------:R-:W-:Y:S01]  /*23e0*/  UMOV UR7, 0x80000020 ;  /* 0x8000002000077882 */ /* 0x000fe20000000000 */
[----:B------:R-:W-:-:S02]  /*23f0*/  IMAD.MOV.U32 R143, RZ, RZ, R227 ;  /* 0x000000ffff8f7224 */ /* 0x000fc400078e00e3 */
[----:B------:R-:W-:Y:S02]  /*2400*/  IMAD.MOV.U32 R144, RZ, RZ, R226 ;  /* 0x000000ffff907224 */ /* 0x000fe400078e00e2 */
[----:B------:R-:W-:Y:S02]  /*2410*/  IMAD.MOV.U32 R145, RZ, RZ, R225 ;  /* 0x000000ffff917224 */ /* 0x000fe400078e00e1 */
[----:B------:R-:W-:Y:S02]  /*2420*/  IMAD.MOV.U32 R146, RZ, RZ, R224 ;  /* 0x000000ffff927224 */ /* 0x000fe400078e00e0 */
[----:B------:R-:W-:Y:S01]  /*2430*/  IMAD.MOV.U32 R148, RZ, RZ, R222 ;  /* 0x000000ffff947224 */ /* 0x000fe200078e00de */
[----:B------:R-:W-:Y:S01]  /*2440*/  MOV R222, R19 ;  /* 0x0000001300de7202 */ /* 0x000fe20000000f00 */
        /* <DEDUP_REMOVED lines=19> */
[----:B------:R-:W-:-:S06]  /*2580*/  IMAD.MOV.U32 R235, RZ, RZ, R3 ;  /* 0x000000ffffeb7224 */ /* 0x000fcc00078e0003 */
[----:B--2---:R-:W-:-:S06]  /*2590*/  WARPGROUP.ARRIVE ;  /* 0x00000000000079c5 */ /* 0x004fcc0000000000 */
[----:B------:R-:W-:Y:S03]  /*25a0*/  HGMMA.64x256x16.F32.BF16 R108, gdesc[UR4], R108, gsb0 ;  /* 0x03e00000046c79f0 */ /* 0x000fe6000800186c */
[----:B------:R-:W-:Y:S02]  /*25b0*/  WARPGROUP.DEPBAR.LE gsb0, 0x0 ;  /* 0x00008000000079c5 */ /* 0x000fe40000010000 */
[----:B------:R-:W-:Y:S04]  /*25c0*/  STL.64 [R1], R108 ;  /* 0x0000006c01007387 */ /* 0x000fe80000100a00 */
        /* <DEDUP_REMOVED lines=63> */
[----:B0-----:R1:W5:Y:S04]  /*29c0*/  LDL.LU R152, [R1+0x2b8] ;  /* 0x0002b80001987983 */ /* 0x0013680000300800 */
[----:B------:R-:W2:Y:S04]  /*29d0*/  LDL.LU.64 R150, [R1+0x2b0] ;  /* 0x0002b00001967983 */ /* 0x000ea80000300a00 */
        /* <DEDUP_REMOVED lines=20> */
[----:B------:R-:W2:Y:S01]  /*2b20*/  LDL.LU.64 R108, [R1+0x208] ;  /* 0x00020800016c7983 */ /* 0x000ea20000300a00 */
[----:B------:R-:W-:Y:S01]  /*2b30*/  UIADD3 UR4, UR10, 0x202, URZ ;  /* 0x000002020a047890 */ /* 0x000fe2000fffe03f */
[----:B------:R-:W-:Y:S01]  /*2b40*/  UMOV UR5, 0x80000020 ;  /* 0x8000002000057882 */ /* 0x000fe20000000000 */
[----:B--2---:R-:W-:-:S07]  /*2b50*/  WARPGROUP.ARRIVE ;  /* 0x00000000000079c5 */ /* 0x004fce0000000000 */
[----:B------:R-:W-:Y:S03]  /*2b60*/  HGMMA.64x256x16.F32.BF16 R24, gdesc[UR4], R24, gsb0 ;  /* 0x03e00000041879f0 */ /* 0x000fe60008001818 */
[----:B------:R-:W-:Y:S02]  /*2b70*/  WARPGROUP.DEPBAR.LE gsb0, 0x0 ;  /* 0x00008000000079c5 */ /* 0x000fe40000010000 */
[----:B-1----:R-:W-:Y:S05]  /*2b80*/  @!P1 BRA `(.L_x_22) ;  /* 0x0000002000949947 */ /* 0x002fea0003800000 */
[----:B------:R-:W-:Y:S02]  /*2b90*/  UIADD3 UR4, UR39, 0x1, URZ ;  /* 0x0000000127047890 */ /* 0x000fe4000fffe03f */
[----:B------:R-:W-:Y:S02]  /*2ba0*/  UMOV UR11, UR39 ;  /* 0x00000027000b7c82 */ /* 0x000fe40008000000 */
[----:B------:R-:W-:-:S04]  /*2bb0*/  UISETP.NE.AND UP0, UPT, UR4, 0x5, UPT ;  /* 0x000000050400788c */ /* 0x000fc8000bf05270 */
[----:B------:R-:W-:Y:S02]  /*2bc0*/  USEL UR5, URZ, 0x1, UP0 ;  /* 0x000000013f057887 */ /* 0x000fe40008000000 */
[----:B------:R-:W-:Y:S02]  /*2bd0*/  USEL UR10, UR4, URZ, UP0 ;  /* 0x0000003f040a7287 */ /* 0x000fe40008000000 */
[----:B------:R-:W-:-:S06]  /*2be0*/  ULOP3.LUT UR5, UR38, UR5, URZ, 0x3c, !UPT ;  /* 0x0000000526057292 */ /* 0x000fcc000f8e3c3f */
[----:B------:R-:W-:-:S07]  /*2bf0*/  IMAD.U32 R3, RZ, RZ, UR5 ;  /* 0x00000005ff037e24 */ /* 0x000fce000f8e00ff */
.L_x_29:
[----:B------:R-:W-:Y:S05]  /*2c00*/  @!P0 BRA `(.L_x_23) ;  /* 0x0000000000048947 */ /* 0x000fea0003800000 */
[----:B------:R-:W-:Y:S01]  /*2c10*/  BPT.TRAP 0x1 ;  /* 0x000000040000795c */ /* 0x000fe20000300000 */
.L_x_23:
[----:B------:R-:W0:Y:S01]  /*2c20*/  S2UR UR5, SR_CgaCtaId ;  /* 0x00000000000579c3 */ /* 0x000e220000008800 */
[----:B------:R-:W-:Y:S01]  /*2c30*/  UMOV UR4, 0x400 ;  /* 0x0000040000047882 */ /* 0x000fe20000000000 */
[----:B------:R-:W-:Y:S01]  /*2c40*/  IMAD.U32 R5, RZ, RZ, UR10 ;  /* 0x0000000aff057e24 */ /* 0x000fe2000f8e00ff */
[----:B------:R-:W-:Y:S01]  /*2c50*/  SHF.L.U32 R6, R3, 0x1f, RZ ;  /* 0x0000001f03067819 */ /* 0x000fe200000006ff */
[----:B0-----:R-:W-:-:S06]  /*2c60*/  ULEA UR4, UR5, UR4, 0x18 ;  /* 0x0000000405047291 */ /* 0x001fcc000f8ec03f */
[----:B------:R-:W-:-:S04]  /*2c70*/  IMAD.U32 R0, RZ, RZ, UR4 ;  /* 0x00000004ff007e24 */ /* 0x000fc8000f8e00ff */
[----:B------:R-:W-:-:S04]  /*2c80*/  IMAD R5, R5, 0x8, R0 ;  /* 0x0000000805057824 */ /* 0x000fc800078e0200 */
[----:B------:R0:W1:Y:S01]  /*2c90*/  SYNCS.PHASECHK.TRANS64.TRYWAIT P1, [R5+URZ], R6 ;  /* 0x00000006050075a7 */ /* 0x000062000802017f */
[----:B------:R-:W-:Y:S05]  /*2ca0*/  @!P0 BRA `(.L_x_24) ;  /* 0x0000000000048947 */ /* 0x000fea0003800000 */
[----:B------:R-:W-:Y:S01]  /*2cb0*/  BPT.TRAP 0x1 ;  /* 0x000000040000795c */ /* 0x000fe20000300000 */
.L_x_24:
[----:B-1----:R-:W-:Y:S05]  /*2cc0*/  @P1 BRA `(.L_x_25) ;  /* 0x0000000000081947 */ /* 0x002fea0003800000 */
[----:B------:R-:W1:Y:S02]  /*2cd0*/  SYNCS.PHASECHK.TRANS64.TRYWAIT P1, [R5+URZ], R6 ;  /* 0x00000006050075a7 */ /* 0x000e64000802017f */
[----:B-1----:R-:W-:Y:S05]  /*2ce0*/  @!P1 BRA `(.L_x_26) ;  /* 0x0000014c00609947 */ /* 0x002fea0003800000 */
.L_x_25:
        /* <DEDUP_REMOVED lines=64> */
[----:B--2---:R-:W2:Y:S04]  /*30f0*/  LDL.LU.64 R24, [R1] ;  /* 0x0000000001187983 */ /* 0x004ea80000300a00 */
        /* <DEDUP_REMOVED lines=63> */
[----:B------:R-:W-:-:S02]  /*34f0*/  ULEA UR12, UR10, UR8, 0xa ;  /* 0x000000080a0c7291 */ /* 0x000fc4000f8e503f */
[----:B------:R-:W-:Y:S01]  /*3500*/  ULEA UR13, UR10, UR9, 0xa ;  /* 0x000000090a0d7291 */ /* 0x000fe2000f8e503f */
[----:B------:R-:W-:Y:S01]  /*3510*/  UMOV UR5, 0x80000020 ;  /* 0x8000002000057882 */ /* 0x000fe20000000000 */
[----:B------:R-:W-:-:S03]  /*3520*/  UMOV UR7, 0x80000020 ;  /* 0x8000002000077882 */ /* 0x000fc60000000000 */
[----:B------:R-:W-:Y:S02]  /*3530*/  UMOV UR4, UR12 ;  /* 0x0000000c00047c82 */ /* 0x000fe40008000000 */
[----:B------:R-:W-:Y:S01]  /*3540*/  UMOV UR6, UR13 ;  /* 0x0000000d00067c82 */ /* 0x000fe20008000000 */
[----:B--2---:R-:W-:-:S06]  /*3550*/  WARPGROUP.ARRIVE ;  /* 0x00000000000079c5 */ /* 0x004fcc0000000000 */
[----:B------:R-:W-:Y:S03]  /*3560*/  HGMMA.64x256x16.F32.BF16 R24, gdesc[UR4], R24, gsb0 ;  /* 0x03e00000041879f0 */ /* 0x000fe60008001818 */
[----:B------:R-:W-:Y:S02]  /*3570*/  WARPGROUP.DEPBAR.LE gsb0, 0x0 ;  /* 0x00008000000079c5 */ /* 0x000fe40000010000 */
[----:B------:R-:W-:Y:S01]  /*3580*/  STL.64 [R1], R24 ;  /* 0x0000001801007387 */ /* 0x000fe20000100a00 */
[----:B01----:R-:W-:Y:S01]  /*3590*/  IMAD.MOV.U32 R6, RZ, RZ, R150 ;  /* 0x000000ffff067224 */ /* 0x003fe200078e0096 */
        /* <DEDUP_REMOVED lines=48> */
[----:B------:R0:W-:Y:S01]  /*38a0*/  STL.64 [R1+0x68], R50 ;  /* 0x0000683201007387 */ /* 0x0001e20000100a00 */
[----:B------:R-:W-:Y:S02]  /*38b0*/  IMAD.MOV.U32 R207, RZ, RZ, R123 ;  /* 0x000000ffffcf7224 */ /* 0x000fe400078e007b */
[----:B------:R-:W-:Y:S01]  /*38c0*/  IMAD.MOV.U32 R204, RZ, RZ, R120 ;  /* 0x000000ffffcc7224 */ /* 0x000fe200078e0078 */
[----:B------:R-:W2:Y:S01]  /*38d0*/  LDL.LU.64 R150, [R1+0x4b8] ;  /* 0x0004b80001967983 */ /* 0x000ea20000300a00 */
[----:B------:R-:W-:-:S02]  /*38e0*/  IMAD.MOV.U32 R205, RZ, RZ, R121 ;  /* 0x000000ffffcd7224 */ /* 0x000fc400078e0079 */
[----:B------:R-:W-:Y:S01]  /*38f0*/  IMAD.MOV.U32 R202, RZ, RZ, R118 ;  /* 0x000000ffffca7224 */ /* 0x000fe200078e0076 */
[----:B------:R-:W2:Y:S01]  /*3900*/  LDL.LU.64 R148, [R1+0x4b0] ;  /* 0x0004b00001947983 */ /* 0x000ea20000300a00 */
[----:B------:R-:W-:Y:S02]  /*3910*/  IMAD.MOV.U32 R203, RZ, RZ, R119 ;  /* 0x000000ffffcb7224 */ /* 0x000fe400078e0077 */
[----:B------:R-:W-:Y:S01]  /*3920*/  IMAD.MOV.U32 R200, RZ, RZ, R116 ;  /* 0x000000ffffc87224 */ /* 0x000fe200078e0074 */
[----:B------:R-:W2:Y:S01]  /*3930*/  LDL.LU.64 R146, [R1+0x4a8] ;  /* 0x0004a80001927983 */ /* 0x000ea20000300a00 */
        /* <DEDUP_REMOVED lines=84> */
[----:B------:R-:W-:-:S03]  /*3e80*/  IMAD.MOV.U32 R234, RZ, RZ, R53 ;  /* 0x000000ffffea7224 */ /* 0x000fc600078e0035 */
        /* <DEDUP_REMOVED lines=19> */
[----:B0-----:R-:W2:Y:S04]  /*3fc0*/  LDL.LU.64 R50, [R1+0x328] ;  /* 0x0003280001327983 */ /* 0x001ea80000300a00 */
        /* <DEDUP_REMOVED lines=14> */
[----:B------:R-:W-:-:S02]  /*40b0*/  UMOV UR5, 0x80000020 ;  /* 0x8000002000057882 */ /* 0x000fc40000000000 */
[----:B-----5:R-:W-:Y:S01]  /*40c0*/  STL [R1+0x2b8], R152 ;  /* 0x0002b89801007387 */ /* 0x020fe20000100800 */
[----:B--2---:R-:W-:-:S06]  /*40d0*/  WARPGROUP.ARRIVE ;  /* 0x00000000000079c5 */ /* 0x004fcc0000000000 */
[----:B------:R-:W-:Y:S03]  /*40e0*/  HGMMA.64x256x16.F32.BF16 R24, gdesc[UR4], R24, gsb0 ;  /* 0x03e00000041879f0 */ /* 0x000fe60008001818 */
        /* <DEDUP_REMOVED lines=55> */
[----:B------:R-:W-:-:S02]  /*4460*/  IMAD.MOV.U32 R139, RZ, RZ, R232 ;  /* 0x000000ffff8b7224 */ /* 0x000fc400078e00e8 */
[----:B------:R-:W-:Y:S02]  /*4470*/  IMAD.MOV.U32 R140, RZ, RZ, R231 ;  /* 0x000000ffff8c7224 */ /* 0x000fe400078e00e7 */
[----:B------:R-:W-:Y:S01]  /*4480*/  IMAD.MOV.U32 R141, RZ, RZ, R230 ;  /* 0x000000ffff8d7224 */ /* 0x000fe200078e00e6 */
[----:B------:R-:W-:Y:S01]  /*4490*/  MOV R230, R10 ;  /* 0x0000000a00e67202 */ /* 0x000fe20000000f00 */
[----:B------:R-:W-:Y:S02]  /*44a0*/  IMAD.MOV.U32 R142, RZ, RZ, R229 ;  /* 0x000000ffff8e7224 */ /* 0x000fe400078e00e5 */
[----:B------:R-:W-:Y:S02]  /*44b0*/  IMAD.MOV.U32 R143, RZ, RZ, R228 ;  /* 0x000000ffff8f7224 */ /* 0x000fe400078e00e4 */
[----:B------:R-:W-:Y:S02]  /*44c0*/  IMAD.MOV.U32 R144, RZ, RZ, R227 ;  /* 0x000000ffff907224 */ /* 0x000fe400078e00e3 */
        /* <DEDUP_REMOVED lines=22> */
[----:B------:R-:W-:Y:S01]  /*4630*/  IMAD.MOV.U32 R235, RZ, RZ, R5 ;  /* 0x000000ffffeb7224 */ /* 0x000fe200078e0005 */
[----:B------:R-:W-:Y:S02]  /*4640*/  UIADD3 UR4, UR12, 0x2, URZ ;  /* 0x000000020c047890 */ /* 0x000fe4000fffe03f */
[----:B------:R-:W-:Y:S01]  /*4650*/  UIADD3 UR6, UR13, 0x2, URZ ;  /* 0x000000020d067890 */ /* 0x000fe2000fffe03f */
[----:B------:R-:W-:Y:S01]  /*4660*/  UMOV UR5, 0x80000020 ;  /* 0x8000002000057882 */ /* 0x000fe20000000000 */
[----:B------:R-:W-:Y:S01]  /*4670*/  UMOV UR7, 0x80000020 ;  /* 0x8000002000077882 */ /* 0x000fe20000000000 */
        /* <DEDUP_REMOVED lines=96> */
[----:B------:R-:W-:Y:S01]  /*4c80*/  BPT.TRAP 0x1 ;  /* 0x000000040000795c */ /* 0x000fe20000300000 */
.L_x_27:
[----:B------:R-:W-:Y:S01]  /*4c90*/  ISETP.NE.AND P1, PT, R17, RZ, PT ;  /* 0x000000ff1100720c */ /* 0x000fe20003f25270 */
[----:B------:R-:W-:Y:S01]  /*4ca0*/  IMAD.U32 R5, RZ, RZ, UR11 ;  /* 0x0000000bff057e24 */ /* 0x000fe2000f8e00ff */
[----:B------:R-:W-:-:S11]  /*4cb0*/  UISETP.GT.U32.AND UP0, UPT, UR40, 0x1, UPT ;  /* 0x000000012800788c */ /* 0x000fd6000bf04070 */
[----:B------:R-:W-:-:S04]  /*4cc0*/  @P1 IMAD R5, R5, 0x8, R0 ;  /* 0x0000000805051824 */ /* 0x000fc800078e0200 */
[----:B------:R-:W-:-:S05]  /*4cd0*/  @P1 VIADD R5, R5, 0x28 ;  /* 0x0000002805051836 */ /* 0x000fca0000000000 */
[----:B-----5:R-:W-:-:S04]  /*4ce0*/  @P1 PRMT R5, R152, 0x654, R5 ;  /* 0x0000065498051816 */ /* 0x020fc80000000005 */
[----:B------:R0:W-:Y:S01]  /*4cf0*/  @P1 SYNCS.ARRIVE.TRANS64.RED.A1T0 RZ, [R5+URZ], RZ ;  /* 0x000000ff05ff19a7 */ /* 0x0001e2000810043f */
[----:B------:R-:W-:-:S13]  /*4d00*/  PLOP3.LUT P1, PT, PT, PT, UP0, 0x80, 0x0 ;  /* 0x000000000000781c */ /* 0x000fda0003f2f008 */
[----:B0-----:R-:W-:Y:S05]  /*4d10*/  @P1 BRA `(.L_x_28) ;  /* 0x0000000000041947 */ /* 0x001fea0003800000 */
[----:B------:R-:W-:Y:S01]  /*4d20*/  BPT.TRAP 0x1 ;  /* 0x000000040000795c */ /* 0x000fe20000300000 */
.L_x_28:
[----:B------:R-:W-:Y:S01]  /*4d30*/  UIADD3 UR10, UR10, 0x1, URZ ;  /* 0x000000010a0a7890 */ /* 0x000fe2000fffe03f */
[C---:B------:R-:W-:Y:S01]  /*4d40*/  ISETP.GT.AND P1, PT, R4.reuse, 0x1, PT ;  /* 0x000000010400780c */ /* 0x040fe20003f24270 */
[----:B------:R-:W-:Y:S01]  /*4d50*/  UIADD3 UR11, UR11, 0x1, URZ ;  /* 0x000000010b0b7890 */ /* 0x000fe2000fffe03f */
[----:B------:R-:W-:Y:S01]  /*4d60*/  IADD3 R4, R4, -0x1, RZ ;  /* 0xffffffff04047810 */ /* 0x000fe20007ffe0ff */
[----:B------:R-:W-:Y:S02]  /*4d70*/  UISETP.NE.AND UP0, UPT, UR10, 0x5, UPT ;  /* 0x000000050a00788c */ /* 0x000fe4000bf05270 */
[----:B------:R-:W-:Y:S02]  /*4d80*/  UISETP.NE.AND UP1, UPT, UR11, 0x5, UPT ;  /* 0x000000050b00788c */ /* 0x000fe4000bf25270 */
[----:B------:R-:W-:Y:S02]  /*4d90*/  USEL UR4, URZ, 0x1, UP0 ;  /* 0x000000013f047887 */ /* 0x000fe40008000000 */
[----:B------:R-:W-:-:S02]  /*4da0*/  USEL UR10, UR10, URZ, UP0 ;  /* 0x0000003f0a0a7287 */ /* 0x000fc40008000000 */
[----:B------:R-:W-:Y:S02]  /*4db0*/  USEL UR11, UR11, URZ, UP1 ;  /* 0x0000003f0b0b7287 */ /* 0x000fe40008800000 */
[----:B------:R-:W-:Y:S01]  /*4dc0*/  LOP3.LUT R3, R3, UR4, RZ, 0x3c, !PT ;  /* 0x0000000403037c12 */ /* 0x000fe2000f8e3cff */
[----:B------:R-:W-:Y:S09]  /*4dd0*/  @P1 BRA `(.L_x_29) ;  /* 0xffffffdc00881947 */ /* 0x000ff2000383ffff */
.L_x_22:
[----:B------:R-:W0:Y:S02]  /*4de0*/  LDC R3, c[0x0][0x28c] ;  /* 0x0000a300ff037b82 */ /* 0x000e240000000800 */
[----:B0-----:R-:W-:-:S13]  /*4df0*/  ISETP.GE.AND P1, PT, R3, 0x1, PT ;  /* 0x000000010300780c */ /* 0x001fda0003f26270 */
[----:B------:R-:W-:Y:S05]  /*4e00*/  @!P1 BRA `(.L_x_30) ;  /* 0x0000000000549947 */ /* 0x000fea0003800000 */
[----:B------:R-:W-:Y:S05]  /*4e10*/  @!P0 BRA `(.L_x_31) ;  /* 0x0000000000048947 */ /* 0x000fea0003800000 */
[----:B------:R-:W-:Y:S01]  /*4e20*/  BPT.TRAP 0x1 ;  /* 0x000000040000795c */ /* 0x000fe20000300000 */
.L_x_31:
[----:B------:R-:W-:Y:S01]  /*4e30*/  ISETP.NE.AND P0, PT, R17, RZ, PT ;  /* 0x000000ff1100720c */ /* 0x000fe20003f05270 */
[----:B------:R-:W-:-:S12]  /*4e40*/  BSSY B0, `(.L_x_32) ;  /* 0x000000d000007945 */ /* 0x000fd80003800000 */
[----:B------:R-:W-:Y:S05]  /*4e50*/  @!P0 BRA `(.L_x_33) ;  /* 0x00000000002c8947 */ /* 0x000fea0003800000 */
[----:B------:R-:W-:-:S04]  /*4e60*/  UISETP.LT.AND UP0, UPT, UR44, 0x1, UPT ;  /* 0x000000012c00788c */ /* 0x000fc8000bf01270 */
[----:B------:R-:W-:-:S04]  /*4e70*/  USEL UR6, UR44, 0x1, UP0 ;  /* 0x000000012c067887 */ /* 0x000fc80008000000 */
[----:B------:R-:W-:-:S04]  /*4e80*/  UIADD3 UR6, UR39, UR44, -UR6 ;  /* 0x0000002c27067290 */ /* 0x000fc8000fffe806 */
[----:B------:R-:W-:-:S04]  /*4e90*/  UIMAD.WIDE.U32 UR4, UR6, -0x33333333, URZ ;  /* 0xcccccccd060478a5 */ /* 0x000fc8000f8e003f */
[----:B------:R-:W-:-:S04]  /*4ea0*/  USHF.R.U32.HI UR4, URZ, 0x2, UR5 ;  /* 0x000000023f047899 */ /* 0x000fc80008011605 */
[----:B------:R-:W-:-:S06]  /*4eb0*/  UIMAD UR6, UR4, -0x5, UR6 ;  /* 0xfffffffb040678a4 */ /* 0x000fcc000f8e0206 */
[----:B------:R-:W-:-:S04]  /*4ec0*/  IMAD.U32 R3, RZ, RZ, UR6 ;  /* 0x00000006ff037e24 */ /* 0x000fc8000f8e00ff */
[----:B------:R-:W-:-:S04]  /*4ed0*/  IMAD R0, R3, 0x8, R0 ;  /* 0x0000000803007824 */ /* 0x000fc800078e0200 */
[----:B------:R-:W-:-:S05]  /*4ee0*/  VIADD R0, R0, 0x28 ;  /* 0x0000002800007836 */ /* 0x000fca0000000000 */
[----:B-----5:R-:W-:-:S04]  /*4ef0*/  PRMT R0, R152, 0x654, R0 ;  /* 0x0000065498007816 */ /* 0x020fc80000000000 */
[----:B------:R0:W-:Y:S03]  /*4f00*/  SYNCS.ARRIVE.TRANS64.RED.A1T0 RZ, [R0+URZ], RZ ;  /* 0x000000ff00ff79a7 */ /* 0x0001e6000810043f */
.L_x_33:
[----:B------:R-:W-:Y:S05]  /*4f10*/  BSYNC B0 ;  /* 0x0000000000007941 */ /* 0x000fea0003800000 */
.L_x_32:
[----:B------:R-:W-:-:S06]  /*4f20*/  UISETP.GT.U32.AND UP0, UPT, UR40, 0x1, UPT ;  /* 0x000000012800788c */ /* 0x000fcc000bf04070 */
[----:B------:R-:W-:-:S13]  /*4f30*/  PLOP3.LUT P0, PT, PT, PT, UP0, 0x80, 0x0 ;  /* 0x000000000000781c */ /* 0x000fda0003f0f008 */
[----:B------:R-:W-:Y:S05]  /*4f40*/  @P0 BRA `(.L_x_30) ;  /* 0x0000000000040947 */ /* 0x000fea0003800000 */
[----:B------:R-:W-:Y:S01]  /*4f50*/  BPT.TRAP 0x1 ;  /* 0x000000040000795c */ /* 0x000fe20000300000 */
.L_x_30:
[----:B------:R-:W1:Y:S01]  /*4f60*/  S2R R8, SR_TID.X ;  /* 0x0000000000087919 */ /* 0x000e620000002100 */
[----:B------:R-:W-:Y:S01]  /*4f70*/  IMAD.MOV.U32 R19, RZ, RZ, 0x6540 ;  /* 0x00006540ff137424 */ /* 0x000fe200078e00ff */
[----:B------:R-:W-:Y:S02]  /*4f80*/  UIMAD.WIDE UR6, UR41, 0x100, URZ ;  /* 0x00000100290678a5 */ /* 0x000fe4000f8e023f */
[----:B------:R-:W-:Y:S01]  /*4f90*/  USHF.R.S32.HI UR10, URZ, 0x1f, UR43 ;  /* 0x0000001f3f0a7899 */ /* 0x000fe2000801142b */
[----:B------:R-:W-:Y:S01]  /*4fa0*/  ULDC.64 UR8, c[0x0][0x5d0] ;  /* 0x0001740000087ab9 */ /* 0x000fe20000000a00 */
[----:B------:R-:W-:Y:S02]  /*4fb0*/  USHF.L.U32 UR41, UR41, 0x8, URZ ;  /* 0x0000000829297899 */ /* 0x000fe4000800063f */
[----:B------:R-:W-:Y:S02]  /*4fc0*/  UIMAD UR4, UR10, UR8, URZ ;  /* 0x000000080a0472a4 */ /* 0x000fe4000f8e023f */
[----:B------:R-:W-:-:S02]  /*4fd0*/  UIADD3 UR39, UR44, UR39, URZ ;  /* 0x000000272c277290 */ /* 0x000fc4000fffe03f */
[----:B------:R-:W-:Y:S02]  /*4fe0*/  UIMAD UR4, UR43, UR9, UR4 ;  /* 0x000000092b0472a4 */ /* 0x000fe4000f8e0204 */
[----:B------:R-:W-:Y:S02]  /*4ff0*/  UISETP.GT.U32.AND UP1, UPT, UR39, 0x4, UPT ;  /* 0x000000042700788c */ /* 0x000fe4000bf24070 */
[----:B------:R-:W-:Y:S02]  /*5000*/  UISETP.GE.U32.AND UP2, UPT, UR44, 0x5, UPT ;  /* 0x000000052c00788c */ /* 0x000fe4000bf46070 */
[----:B------:R-:W-:Y:S01]  /*5010*/  UISETP.LT.U32.AND UP1, UPT, UR44, 0x5, UP1 ;  /* 0x000000052c00788c */ /* 0x000fe20008f21070 */
[--C-:B-1----:R-:W-:Y:S01]  /*5020*/  SHF.R.U32.HI R4, RZ, 0x7, R8.reuse ;  /* 0x00000007ff047819 */ /* 0x102fe20000011608 */
[----:B------:R-:W-:Y:S01]  /*5030*/  IMAD.SHL.U32 R18, R8, 0x2, RZ ;  /* 0x0000000208127824 */ /* 0x000fe200078e00ff */
[----:B------:R-:W-:Y:S02]  /*5040*/  SHF.R.U32.HI R5, RZ, 0x2, R8 ;  /* 0x00000002ff057819 */ /* 0x000fe40000011608 */
[----:B------:R-:W-:-:S02]  /*5050*/  LOP3.LUT R4, R4, 0x1, RZ, 0xc0, !PT ;  /* 0x0000000104047812 */ /* 0x000fc400078ec0ff */
[----:B------:R-:W-:Y:S02]  /*5060*/  LOP3.LUT R6, R8, 0x60, RZ, 0xc0, !PT ;  /* 0x0000006008067812 */ /* 0x000fe400078ec0ff */
[----:B------:R-:W-:Y:S01]  /*5070*/  LOP3.LUT R5, R5, 0x7, RZ, 0xc0, !PT ;  /* 0x0000000705057812 */ /* 0x000fe200078ec0ff */
[----:B------:R-:W-:Y:S01]  /*5080*/  IMAD.SHL.U32 R3, R4, 0x40, RZ ;  /* 0x0000004004037824 */ /* 0x000fe200078e00ff */
[----:B------:R-:W-:Y:S02]  /*5090*/  LOP3.LUT R18, R18, 0x6, RZ, 0xc0, !PT ;  /* 0x0000000612127812 */ /* 0x000fe400078ec0ff */
[----:B------:R-:W-:Y:S02]  /*50a0*/  SHF.R.U32.HI R6, RZ, 0x1, R6 ;  /* 0x00000001ff067819 */ /* 0x000fe40000011606 */
[--C-:B------:R-:W-:Y:S02]  /*50b0*/  LOP3.LUT R3, R3, 0x40, R5.reuse, 0xe2, !PT ;  /* 0x0000004003037812 */ /* 0x100fe400078ee205 */
[----:B------:R-:W-:Y:S01]  /*50c0*/  PRMT R18, R18, R19, UR42 ;  /* 0x0000002a12127e16 */ /* 0x000fe20008000013 */
[----:B------:R-:W-:Y:S01]  /*50d0*/  USHF.L.U32 UR42, UR42, 0x8, URZ ;  /* 0x000000082a2a7899 */ /* 0x000fe2000800063f */
[----:B0-----:R-:W-:Y:S01]  /*50e0*/  IADD3 R0, RZ, -R6, -R5 ;  /* 0x80000006ff007210 */ /* 0x001fe20007ffe805 */
[----:B------:R-:W-:Y:S01]  /*50f0*/  IMAD.MOV.U32 R5, RZ, RZ, -0x2 ;  /* 0xfffffffeff057424 */ /* 0x000fe200078e00ff */
[----:B------:R-:W-:Y:S01]  /*5100*/  LOP3.LUT R3, R3, UR6, R6, 0xfe, !PT ;  /* 0x0000000603037c12 */ /* 0x000fe2000f8efe06 */
[----:B------:R-:W-:Y:S01]  /*5110*/  IMAD.U32 R6, RZ, RZ, UR8 ;  /* 0x00000008ff067e24 */ /* 0x000fe2000f8e00ff */
[----:B------:R-:W-:Y:S01]  /*5120*/  SHF.R.S32.HI R19, RZ, 0x1f, R18 ;  /* 0x0000001fff137819 */ /* 0x000fe20000011412 */
[----:B------:R-:W-:Y:S01]  /*5130*/  ULDC UR8, c[0x0][0x284] ;  /* 0x0000a10000087ab9 */ /* 0x000fe20000000800 */
[----:B------:R-:W-:Y:S01]  /*5140*/  IMAD R0, R4, -0x40, R0 ;  /* 0xffffffc004007824 */ /* 0x000fe200078e0200 */
[----:B------:R-:W-:Y:S01]  /*5150*/  MOV R153, UR8 ;  /* 0x0000000800997c02 */ /* 0x000fe20008000f00 */
[----:B------:R-:W-:-:S03]  /*5160*/  IMAD.WIDE.U32 R6, R6, UR43, R18 ;  /* 0x0000002b06067c25 */ /* 0x000fc6000f8e0012 */
[----:B------:R-:W-:Y:S01]  /*5170*/  IADD3 R153, R153, -UR41, R0 ;  /* 0x8000002999997c10 */ /* 0x000fe2000fffe000 */
[----:B------:R-:W-:Y:S01]  /*5180*/  VIADD R7, R7, UR4 ;  /* 0x0000000407077c36 */ /* 0x000fe20008000000 */
[----:B------:R-:W-:Y:S01]  /*5190*/  ULDC UR4, c[0x0][0x288] ;  /* 0x0000a20000047ab9 */ /* 0x000fe20000000800 */
[----:B------:R-:W-:Y:S01]  /*51a0*/  LOP3.LUT R0, R8, 0x3, RZ, 0xc0, !PT ;  /* 0x0000000308007812 */ /* 0x000fe200078ec0ff */
[----:B------:R-:W-:-:S04]  /*51b0*/  UISETP.GE.AND UP0, UPT, UR42, UR4, UPT ;  /* 0x000000042a00728c */ /* 0x000fc8000bf06270 */
[----:B------:R-:W-:Y:S01]  /*51c0*/  UISETP.GE.OR UP0, UPT, UR41, UR8, UP0 ;  /* 0x000000082900728c */ /* 0x000fe20008706670 */
[----:B------:R-:W-:Y:S01]  /*51d0*/  IMAD R0, R0, R5, UR4 ;  /* 0x0000000400007e24 */ /* 0x000fe2000f8e0205 */
[----:B------:R-:W-:Y:S02]  /*51e0*/  UIMAD.WIDE.U32 UR4, UR39, -0x33333333, URZ ;  /* 0xcccccccd270478a5 */ /* 0x000fe4000f8e003f */
[----:B------:R-:W-:Y:S01]  /*51f0*/  USEL UR8, URZ, 0x1, !UP1 ;  /* 0x000000013f087887 */ /* 0x000fe2000c800000 */
[----:B------:R-:W-:Y:S01]  /*5200*/  VIADD R0, R0, -UR42 ;  /* 0x8000002a00007c36 */ /* 0x000fe20008000000 */
[----:B------:R-:W-:Y:S01]  /*5210*/  PLOP3.LUT P0, PT, PT, PT, UP0, 0x80, 0x0 ;  /* 0x000000000000781c */ /* 0x000fe20003f0f008 */
[----:B------:R-:W-:Y:S02]  /*5220*/  USHF.R.U32.HI UR4, URZ, 0x2, UR5 ;  /* 0x000000023f047899 */ /* 0x000fe40008011605 */
[----:B------:R-:W-:Y:S02]  /*5230*/  ULOP3.LUT UR38, UR38, UR8, URZ, 0x3c, !UPT ;  /* 0x0000000826267292 */ /* 0x000fe4000f8e3c3f */
[----:B------:R-:W-:-:S02]  /*5240*/  UIMAD UR39, UR4, -0x5, UR39 ;  /* 0xfffffffb042778a4 */ /* 0x000fc4000f8e0227 */
[----:B------:R-:W-:Y:S01]  /*5250*/  @UP2 ULOP3.LUT UR38, UR38, 0x1, UR4, 0x78, !UPT ;  /* 0x0000000126262892 */ /* 0x000fe2000f8e7804 */
[----:B------:R-:W-:-:S05]  /*5260*/  UMOV UR41, 0xffffffff ;  /* 0xffffffff00297882 */ /* 0x000fca0000000000 */
[----:B------:R-:W-:Y:S06]  /*5270*/  @P0 BRA `(.L_x_34) ;  /* 0x0000010400d80947 */ /* 0x000fec0003800000 */
[----:B-----5:R-:W-:Y:S01]  /*5280*/  FSETP.NEU.AND P0, PT, R16, RZ, PT ;  /* 0x000000ff1000720b */ /* 0x020fe20003f0d000 */
[----:B------:R-:W-:Y:S01]  /*5290*/  ULDC.64 UR8, c[0x0][0x5c8] ;  /* 0x0001720000087ab9 */ /* 0x000fe20000000a00 */
[----:B------:R-:W-:Y:S01]  /*52a0*/  ISETP.GT.AND P3, PT, R153, RZ, PT ;  /* 0x000000ff9900720c */ /* 0x000fe20003f64270 */
[----:B------:R-:W-:Y:S01]  /*52b0*/  UIMAD UR4, UR7, UR8, URZ ;  /* 0x00000008070472a4 */ /* 0x000fe2000f8e023f */
[----:B------:R-:W-:Y:S01]  /*52c0*/  IMAD.U32 R10, RZ, RZ, UR9 ;  /* 0x00000009ff0a7e24 */ /* 0x000fe2000f8e00ff */
[----:B------:R-:W-:Y:S01]  /*52d0*/  BSSY B0, `(.L_x_34) ;  /* 0x0001070000007945 */ /* 0x000fe20003800000 */
[----:B------:R-:W-:Y:S01]  /*52e0*/  IMAD.WIDE.U32 R6, R3, UR8, R6 ;  /* 0x0000000803067c25 */ /* 0x000fe2000f8e0006 */
[----:B------:R-:W-:-:S03]  /*52f0*/  ISETP.GT.AND P1, PT, R0, RZ, P3 ;  /* 0x000000ff0000720c */ /* 0x000fc60001f24270 */
[----:B------:R-:W-:-:S04]  /*5300*/  IMAD R10, R3, R10, UR4 ;  /* 0x00000004030a7e24 */ /* 0x000fc8000f8e020a */
[----:B------:R-:W-:Y:S01]  /*5310*/  IMAD.IADD R10, R7, 0x1, R10 ;  /* 0x00000001070a7824 */ /* 0x000fe200078e020a */
[----:B------:R-:W-:Y:S06]  /*5320*/  @!P0 BRA `(.L_x_35) ;  /* 0x000000b800108947 */ /* 0x000fec0003800000 */
[----:B------:R-:W0:Y:S01]  /*5330*/  LDC.64 R22, c[0x0][0x5b8] ;  /* 0x00016e00ff167b82 */ /* 0x000e220000000a00 */
[----:B------:R-:W2:Y:S01]  /*5340*/  LDL.LU R11, [R1] ;  /* 0x00000000010b7983 */ /* 0x000ea20000300800 */
[----:B------:R-:W-:-:S06]  /*5350*/  ULDC.64 UR4, c[0x0][0x5c0] ;  /* 0x0001700000047ab9 */ /* 0x000fcc0000000a00 */
[----:B------:R-:W1:Y:S08]  /*5360*/  LDC.64 R14, c[0x0][0x5b0] ;  /* 0x00016c00ff0e7b82 */ /* 0x000e700000000a00 */
[----:B------:R-:W3:Y:S01]  /*5370*/  LDC.64 R12, c[0x0][0x5a8] ;  /* 0x00016a00ff0c7b82 */ /* 0x000ee20000000a00 */
[C---:B0-----:R-:W-:Y:S02]  /*5380*/  IMAD R159, R22.reuse, UR10, RZ ;  /* 0x0000000a169f7c24 */ /* 0x041fe4000f8e02ff */
[----:B------:R-:W-:-:S04]  /*5390*/  IMAD.WIDE.U32 R154, R22, UR43, R18 ;  /* 0x0000002b169a7c25 */ /* 0x000fc8000f8e0012 */
[----:B------:R-:W-:Y:S02]  /*53a0*/  IMAD R159, R23, UR43, R159 ;  /* 0x0000002b179f7c24 */ /* 0x000fe4000f8e029f */
[----:B-1----:R-:W-:Y:S02]  /*53b0*/  IMAD R158, R14, UR7, RZ ;  /* 0x000000070e9e7c24 */ /* 0x002fe4000f8e02ff */
[----:B------:R-:W-:Y:S02]  /*53c0*/  IMAD.IADD R21, R155, 0x1, R159 ;  /* 0x000000019b157824 */ /* 0x000fe400078e029f */
[----:B------:R-:W-:Y:S02]  /*53d0*/  IMAD.MOV.U32 R20, RZ, RZ, R154 ;  /* 0x000000ffff147224 */ /* 0x000fe400078e009a */
[C---:B------:R-:W-:Y:S02]  /*53e0*/  IMAD R158, R3.reuse, R15, R158 ;  /* 0x0000000f039e7224 */ /* 0x040fe400078e029e */
[----:B------:R-:W-:-:S04]  /*53f0*/  IMAD.WIDE.U32 R4, R3, R14, R20 ;  /* 0x0000000e03047225 */ /* 0x000fc800078e0014 */
[----:B------:R-:W-:Y:S01]  /*5400*/  IMAD.IADD R5, R5, 0x1, R158 ;  /* 0x0000000105057824 */ /* 0x000fe200078e029e */
[----:B---3--:R-:W-:-:S04]  /*5410*/  LEA R8, P0, R4, R12, 0x1 ;  /* 0x0000000c04087211 */ /* 0x008fc800078008ff */
[----:B------:R-:W-:-:S05]  /*5420*/  LEA.HI.X R9, R4, R13, R5, 0x1, P0 ;  /* 0x0000000d04097211 */ /* 0x000fca00000f0c05 */
[----:B------:R-:W3:Y:S01]  /*5430*/  @P1 LDG.E.LTC128B.U16 R23, desc[UR36][R8.64] ;  /* 0x0000002408171981 */ /* 0x000ee2000c1e1520 */
[----:B------:R-:W-:Y:S01]  /*5440*/  BSSY B1, `(.L_x_36) ;  /* 0x0000011000017945 */ /* 0x000fe20003800000 */
[----:B---3--:R-:W-:-:S04]  /*5450*/  IMAD.U32 R4, R23, 0x10000, RZ ;  /* 0x0001000017047824 */ /* 0x008fc800078e00ff */
[----:B------:R-:W-:-:S04]  /*5460*/  FMUL R4, R4, R16 ;  /* 0x0000001004047220 */ /* 0x000fc80000400000 */
[----:B--2---:R-:W-:Y:S01]  /*5470*/  FFMA R7, R11, R2, R4 ;  /* 0x000000020b077223 */ /* 0x004fe20000000004 */
[----:B------:R-:W-:-:S04]  /*5480*/  LEA R4, P0, R6, UR4, 0x1 ;  /* 0x0000000406047c11 */ /* 0x000fc8000f8008ff */
[----:B------:R-:W-:Y:S02]  /*5490*/  LEA.HI.X R5, R6, UR5, R10, 0x1, P0 ;  /* 0x0000000506057c11 */ /* 0x000fe400080f0c0a */
[----:B------:R-:W-:-:S05]  /*54a0*/  F2FP.BF16.F32.PACK_AB R6, RZ, R7 ;  /* 0x00000007ff06723e */ /* 0x000fca00000010ff */
[----:B------:R0:W-:Y:S02]  /*54b0*/  @P1 STG.E.U16 desc[UR36][R4.64], R6 ;  /* 0x0000000604001986 */ /* 0x0001e4000c101524 */
[----:B0-----:R-:W-:-:S05]  /*54c0*/  IMAD.WIDE.U32 R6, R3, R14, R18 ;  /* 0x0000000e03067225 */ /* 0x001fca00078e0012 */
[----:B------:R-:W-:-:S03]  /*54d0*/  IADD3 R7, R158, R7, RZ ;  /* 0x000000079e077210 */ /* 0x000fc60007ffe0ff */
[----:B------:R-:W-:-:S04]  /*54e0*/  IMAD.WIDE.U32 R6, R22, UR43, R6 ;  /* 0x0000002b16067c25 */ /* 0x000fc8000f8e0006 */
[----:B------:R-:W-:Y:S01]  /*54f0*/  IMAD.IADD R7, R159, 0x1, R7 ;  /* 0x000000019f077824 */ /* 0x000fe200078e0207 */
[----:B------:R-:W-:-:S04]  /*5500*/  LEA R10, P0, R6, R12, 0x1 ;  /* 0x0000000c060a7211 */ /* 0x000fc800078008ff */
[----:B------:R-:W-:Y:S02]  /*5510*/  LEA.HI.X R11, R6, R13, R7, 0x1, P0 ;  /* 0x0000000d060b7211 */ /* 0x000fe400000f0c07 */
[----:B------:R-:W-:-:S13]  /*5520*/  ISETP.GT.AND P0, PT, R0, 0x1, P3 ;  /* 0x000000010000780c */ /* 0x000fda0001f04270 */
[----:B------:R-:W-:Y:S05]  /*5530*/  @!P0 BRA `(.L_x_37) ;  /* 0x0000000000048947 */ /* 0x000fea0003800000 */
[----:B------:R0:W5:Y:S02]  /*5540*/  LDG.E.LTC128B.U16 R23, desc[UR36][R10.64+0x2] ;  /* 0x000002240a177981 */ /* 0x000164000c1e1520 */
.L_x_37:
[----:B------:R-:W-:Y:S05]  /*5550*/  BSYNC B1 ;  /* 0x0000000000017941 */ /* 0x000fea0003800000 */
.L_x_36:
[----:B------:R-:W2:Y:S01]  /*5560*/  LDL.LU R7, [R1+0x4] ;  /* 0x0000040001077983 */ /* 0x000ea20000300800 */
[----:B-----5:R-:W-:Y:S01]  /*5570*/  IMAD.U32 R6, R23, 0x10000, RZ ;  /* 0x0001000017067824 */ /* 0x020fe200078e00ff */
[C---:B------:R-:W-:Y:S01]  /*5580*/  SHF.L.U64.HI R157, R14.reuse, 0x3, R15 ;  /* 0x000000030e9d7819 */ /* 0x040fe2000001020f */
[----:B------:R-:W-:Y:S01]  /*5590*/  IMAD.SHL.U32 R156, R14, 0x8, RZ ;  /* 0x000000080e9c7824 */ /* 0x000fe200078e00ff */
[----:B------:R-:W3:Y:S01]  /*55a0*/  LDL.LU R160, [R1+0x8] ;  /* 0x0000080001a07983 */ /* 0x000ee20000300800 */
[----:B------:R-:W-:-:S04]  /*55b0*/  FMUL R6, R6, R16 ;  /* 0x0000001006067220 */ /* 0x000fc80000400000 */
[----:B--2---:R-:W-:-:S05]  /*55c0*/  FFMA R6, R7, R2, R6 ;  /* 0x0000000207067223 */ /* 0x004fca0000000006 */
[----:B------:R-:W-:-:S05]  /*55d0*/  F2FP.BF16.F32.PACK_AB R6, RZ, R6 ;  /* 0x00000006ff06723e */ /* 0x000fca00000010ff */
[----:B------:R1:W-:Y:S01]  /*55e0*/  @P0 STG.E.U16 desc[UR36][R4.64+0x2], R6 ;  /* 0x0000020604000986 */ /* 0x0003e2000c101524 */
[----:B------:R-:W-:-:S04]  /*55f0*/  ISETP.GT.AND P0, PT, R153, 0x8, PT ;  /* 0x000000089900780c */ /* 0x000fc80003f04270 */
[----:B------:R-:W-:Y:S01]  /*5600*/  ISETP.GT.AND P1, PT, R0, RZ, P0 ;  /* 0x000000ff0000720c */ /* 0x000fe20000724270 */
[----:B-1----:R-:W-:-:S04]  /*5610*/  IMAD.WIDE.U32 R6, R3, R14, R156 ;  /* 0x0000000e03067225 */ /* 0x002fc800078e009c */
[----:B------:R-:W-:Y:S01]  /*5620*/  IMAD.IADD R158, R158, 0x1, R7 ;  /* 0x000000019e9e7824 */ /* 0x000fe200078e0207 */
[----:B------:R-:W-:-:S05]  /*5630*/  IADD3 R7, P2, R154, R6, RZ ;  /* 0x000000069a077210 */ /* 0x000fca0007f5e0ff */
[----:B------:R-:W-:Y:S01]  /*5640*/  IMAD.X R9, R158, 0x1, R21, P2 ;  /* 0x000000019e097824 */ /* 0x000fe200010e0615 */
[----:B------:R-:W-:-:S04]  /*5650*/  LEA R8, P2, R7, R12, 0x1 ;  /* 0x0000000c07087211 */ /* 0x000fc800078408ff */
[----:B------:R-:W-:-:S05]  /*5660*/  LEA.HI.X R9, R7, R13, R9, 0x1, P2 ;  /* 0x0000000d07097211 */ /* 0x000fca00010f0c09 */
[----:B------:R1:W2:Y:S01]  /*5670*/  @P1 LDG.E.LTC128B.U16 R23, desc[UR36][R8.64] ;  /* 0x0000002408171981 */ /* 0x0002a2000c1e1520 */
[----:B------:R-:W-:Y:S01]  /*5680*/  IADD3 R6, P2, R18, R6, RZ ;  /* 0x0000000612067210 */ /* 0x000fe20007f5e0ff */
[----:B------:R-:W-:Y:S01]  /*5690*/  BSSY B1, `(.L_x_38) ;  /* 0x0000016000017945 */ /* 0x000fe20003800000 */
[----:B------:R-:W-:-:S03]  /*56a0*/  ISETP.GT.AND P4, PT, R0, 0x1, P0 ;  /* 0x000000010000780c */ /* 0x000fc60000784270 */
[----:B------:R-:W-:Y:S02]  /*56b0*/  IMAD.X R7, R19, 0x1, R158, P2 ;  /* 0x0000000113077824 */ /* 0x000fe400010e069e */
[----:B------:R-:W-:Y:S02]  /*56c0*/  IMAD.U32 R158, RZ, RZ, UR9 ;  /* 0x00000009ff9e7e24 */ /* 0x000fe4000f8e00ff */
[----:B------:R-:W-:-:S04]  /*56d0*/  IMAD.WIDE.U32 R6, R22, UR43, R6 ;  /* 0x0000002b16067c25 */ /* 0x000fc8000f8e0006 */
[----:B------:R-:W-:Y:S01]  /*56e0*/  IMAD.IADD R7, R159, 0x1, R7 ;  /* 0x000000019f077824 */ /* 0x000fe200078e0207 */
[----:B-1----:R-:W-:-:S04]  /*56f0*/  LEA R8, P2, R6, R12, 0x1 ;  /* 0x0000000c06087211 */ /* 0x002fc800078408ff */
[----:B------:R-:W-:Y:S01]  /*5700*/  LEA.HI.X R9, R6, R13, R7, 0x1, P2 ;  /* 0x0000000d06097211 */ /* 0x000fe200010f0c07 */
[----:B--2---:R-:W-:-:S04]  /*5710*/  IMAD.U32 R6, R23, 0x10000, RZ ;  /* 0x0001000017067824 */ /* 0x004fc800078e00ff */
[----:B------:R-:W-:-:S04]  /*5720*/  FMUL R6, R6, R16 ;  /* 0x0000001006067220 */ /* 0x000fc80000400000 */
[----:B---3--:R-:W-:Y:S01]  /*5730*/  FFMA R7, R160, R2, R6 ;  /* 0x00000002a0077223 */ /* 0x008fe20000000006 */
[----:B------:R-:W-:Y:S01]  /*5740*/  MOV R160, UR8 ;  /* 0x0000000800a07c02 */ /* 0x000fe20008000f00 */
[----:B------:R-:W-:-:S03]  /*5750*/  IMAD.U32 R6, RZ, RZ, UR8 ;  /* 0x00000008ff067e24 */ /* 0x000fc6000f8e00ff */
[----:B------:R-:W-:Y:S01]  /*5760*/  F2FP.BF16.F32.PACK_AB R7, RZ, R7 ;  /* 0x00000007ff07723e */ /* 0x000fe200000010ff */
[----:B------:R-:W-:Y:S01]  /*5770*/  IMAD.SHL.U32 R160, R160, 0x10, RZ ;  /* 0x00000010a0a07824 */ /* 0x000fe200078e00ff */
[----:B------:R-:W-:Y:S02]  /*5780*/  SHF.L.U64.HI R158, R6, 0x4, R158 ;  /* 0x00000004069e7819 */ /* 0x000fe4000001029e */
[----:B------:R-:W-:Y:S02]  /*5790*/  PRMT R161, R7, 0x7610, R161 ;  /* 0x0000761007a17816 */ /* 0x000fe400000000a1 */
[----:B------:R-:W-:-:S05]  /*57a0*/  IADD3 R6, P2, R160, R4, RZ ;  /* 0x00000004a0067210 */ /* 0x000fca0007f5e0ff */
[----:B------:R-:W-:-:S05]  /*57b0*/  IMAD.X R7, R158, 0x1, R5, P2 ;  /* 0x000000019e077824 */ /* 0x000fca00010e0605 */
[----:B------:R1:W-:Y:S01]  /*57c0*/  @P1 STG.E.U16 desc[UR36][R6.64], R161 ;  /* 0x000000a106001986 */ /* 0x0003e2000c101524 */
[----:B------:R-:W-:Y:S05]  /*57d0*/  @!P4 BRA `(.L_x_39) ;  /* 0x000000000004c947 */ /* 0x000fea0003800000 */
[----:B------:R2:W5:Y:S02]  /*57e0*/  LDG.E.LTC128B.U16 R23, desc[UR36][R8.64+0x2] ;  /* 0x0000022408177981 */ /* 0x000564000c1e1520 */
.L_x_39:
[----:B------:R-:W-:Y:S05]  /*57f0*/  BSYNC B1 ;  /* 0x0000000000017941 */ /* 0x000fea0003800000 */
.L_x_38:
[----:B------:R-:W3:Y:S01]  /*5800*/  LDL.LU R162, [R1+0xc] ;  /* 0x00000c0001a27983 */ /* 0x000ee20000300800 */
[----:B-1---5:R-:W-:Y:S01]  /*5810*/  IMAD.U32 R161, R23, 0x10000, RZ ;  /* 0x0001000017a17824 */ /* 0x022fe200078e00ff */
[----:B------:R-:W-:Y:S01]  /*5820*/  ISETP.GT.AND P1, PT, R0, 0x8, P3 ;  /* 0x000000080000780c */ /* 0x000fe20001f24270 */
[----:B------:R-:W-:Y:S02]  /*5830*/  BSSY B1, `(.L_x_40) ;  /* 0x0000007000017945 */ /* 0x000fe40003800000 */
[----:B------:R-:W-:-:S04]  /*5840*/  FMUL R161, R161, R16 ;  /* 0x00000010a1a17220 */ /* 0x000fc80000400000 */
[----:B---3--:R-:W-:-:S05]  /*5850*/  FFMA R161, R162, R2, R161 ;  /* 0x00000002a2a17223 */ /* 0x008fca00000000a1 */
[----:B------:R-:W-:-:S05]  /*5860*/  F2FP.BF16.F32.PACK_AB R161, RZ, R161 ;  /* 0x000000a1ffa1723e */ /* 0x000fca00000010ff */
[----:B------:R1:W-:Y:S01]  /*5870*/  @P4 STG.E.U16 desc[UR36][R6.64+0x2], R161 ;  /* 0x000002a106004986 */ /* 0x0003e2000c101524 */
[----:B------:R-:W-:Y:S05]  /*5880*/  @!P1 BRA `(.L_x_41) ;  /* 0x0000000000049947 */ /* 0x000fea0003800000 */
[----:B------:R3:W5:Y:S02]  /*5890*/  LDG.E.LTC128B.U16 R23, desc[UR36][R10.64+0x10] ;  /* 0x000010240a177981 */ /* 0x000764000c1e1520 */
.L_x_41:
[----:B------:R-:W-:Y:S05]  /*58a0*/  BSYNC B1 ;  /* 0x0000000000017941 */ /* 0x000fea0003800000 */
.L_x_40:
[----:B------:R-:W4:Y:S01]  /*58b0*/  LDL.LU R162, [R1+0x10] ;  /* 0x0000100001a27983 */ /* 0x000f220000300800 */
[----:B-1---5:R-:W-:Y:S01]  /*58c0*/  IMAD.U32 R161, R23, 0x10000, RZ ;  /* 0x0001000017a17824 */ /* 0x022fe200078e00ff */
[----:B------:R-:W-:Y:S01]  /*58d0*/  ISETP.GT.AND P2, PT, R0, 0x9, P3 ;  /* 0x000000090000780c */ /* 0x000fe20001f44270 */
[----:B------:R-:W-:Y:S02]  /*58e0*/  BSSY B1, `(.L_x_42) ;  /* 0x0000007000017945 */ /* 0x000fe40003800000 */
[----:B------:R-:W-:-:S04]  /*58f0*/  FMUL R161, R161, R16 ;  /* 0x00000010a1a17220 */ /* 0x000fc80000400000 */
[----:B----4-:R-:W-:-:S05]  /*5900*/  FFMA R161, R162, R2, R161 ;  /* 0x00000002a2a17223 */ /* 0x010fca00000000a1 */
[----:B------:R-:W-:-:S05]  /*5910*/  F2FP.BF16.F32.PACK_AB R161, RZ, R161 ;  /* 0x000000a1ffa1723e */ /* 0x000fca00000010ff */
[----:B------:R1:W-:Y:S01]  /*5920*/  @P1 STG.E.U16 desc[UR36][R4.64+0x10], R161 ;  /* 0x000010a104001986 */ /* 0x0003e2000c101524 */
[----:B------:R-:W-:Y:S05]  /*5930*/  @!P2 BRA `(.L_x_43) ;  /* 0x000000000004a947 */ /* 0x000fea0003800000 */
[----:B------:R4:W5:Y:S02]  /*5940*/  LDG.E.LTC128B.U16 R23, desc[UR36][R10.64+0x12] ;  /* 0x000012240a177981 */ /* 0x000964000c1e1520 */
.L_x_43:
[----:B------:R-:W-:Y:S05]  /*5950*/  BSYNC B1 ;  /* 0x0000000000017941 */ /* 0x000fea0003800000 */
.L_x_42:
[----:B------:R-:W2:Y:S01]  /*5960*/  LDL.LU R162, [R1+0x14] ;  /* 0x0000140001a27983 */ /* 0x000ea20000300800 */
[----:B-1---5:R-:W-:Y:S01]  /*5970*/  IMAD.U32 R161, R23, 0x10000, RZ ;  /* 0x0001000017a17824 */ /* 0x022fe200078e00ff */
[----:B------:R-:W-:Y:S01]  /*5980*/  ISETP.GT.AND P1, PT, R0, 0x8, P0 ;  /* 0x000000080000780c */ /* 0x000fe20000724270 */
[----:B------:R-:W-:Y:S02]  /*5990*/  BSSY B1, `(.L_x_44) ;  /* 0x0000007000017945 */ /* 0x000fe40003800000 */
[----:B------:R-:W-:-:S04]  /*59a0*/  FMUL R161, R161, R16 ;  /* 0x00000010a1a17220 */ /* 0x000fc80000400000 */
[----:B--2---:R-:W-:-:S05]  /*59b0*/  FFMA R161, R162, R2, R161 ;  /* 0x00000002a2a17223 */ /* 0x004fca00000000a1 */
[----:B------:R-:W-:-:S05]  /*59c0*/  F2FP.BF16.F32.PACK_AB R161, RZ, R161 ;  /* 0x000000a1ffa1723e */ /* 0x000fca00000010ff */
[----:B------:R1:W-:Y:S01]  /*59d0*/  @P2 STG.E.U16 desc[UR36][R4.64+0x12], R161 ;  /* 0x000012a104002986 */ /* 0x0003e2000c101524 */
[----:B------:R-:W-:Y:S05]  /*59e0*/  @!P1 BRA `(.L_x_45) ;  /* 0x0000000000049947 */ /* 0x000fea0003800000 */
[----:B------:R2:W5:Y:S02]  /*59f0*/  LDG.E.LTC128B.U16 R23, desc[UR36][R8.64+0x10] ;  /* 0x0000102408177981 */ /* 0x000564000c1e1520 */
.L_x_45:
[----:B------:R-:W-:Y:S05]  /*5a00*/  BSYNC B1 ;  /* 0x0000000000017941 */ /* 0x000fea0003800000 */
.L_x_44:
        /* <DEDUP_REMOVED lines=10> */
.L_x_47:
[----:B------:R-:W-:Y:S05]  /*5ab0*/  BSYNC B1 ;  /* 0x0000000000017941 */ /* 0x000fea0003800000 */
.L_x_46:
[----:B------:R-:W2:Y:S01]  /*5ac0*/  LDL.LU R162, [R1+0x1c] ;  /* 0x00001c0001a27983 */ /* 0x000ea20000300800 */
[----:B-1---5:R-:W-:Y:S01]  /*5ad0*/  SHF.L.U32 R161, R23, 0x10, RZ ;  /* 0x0000001017a17819 */ /* 0x022fe200000006ff */
[----:B------:R-:W-:Y:S01]  /*5ae0*/  BSSY B1, `(.L_x_48) ;  /* 0x0000008000017945 */ /* 0x000fe20003800000 */
[----:B------:R-:W-:-:S03]  /*5af0*/  ISETP.GT.AND P1, PT, R0, 0x10, P3 ;  /* 0x000000100000780c */ /* 0x000fc60001f24270 */
[----:B------:R-:W-:-:S04]  /*5b00*/  FMUL R161, R161, R16 ;  /* 0x00000010a1a17220 */ /* 0x000fc80000400000 */
[----:B--2---:R-:W-:-:S05]  /*5b10*/  FFMA R161, R162, R2, R161 ;  /* 0x00000002a2a17223 */ /* 0x004fca00000000a1 */
[----:B------:R-:W-:-:S05]  /*5b20*/  F2FP.BF16.F32.PACK_AB R161, RZ, R161 ;  /* 0x000000a1ffa1723e */ /* 0x000fca00000010ff */
[----:B------:R1:W-:Y:S01]  /*5b30*/  @P2 STG.E.U16 desc[UR36][R6.64+0x12], R161 ;  /* 0x000012a106002986 */ /* 0x0003e2000c101524 */
[----:B------:R-:W-:Y:S05]  /*5b40*/  @!P1 BRA `(.L_x_49) ;  /* 0x0000000000049947 */ /* 0x000fea0003800000 */
[----:B------:R2:W5:Y:S02]  /*5b50*/  LDG.E.LTC128B.U16 R23, desc[UR36][R10.64+0x20] ;  /* 0x000020240a177981 */ /* 0x000564000c1e1520 */
.L_x_49:
[----:B------:R-:W-:Y:S05]  /*5b60*/  BSYNC B1 ;  /* 0x0000000000017941 */ /* 0x000fea0003800000 */
.L_x_48:
        /* <DEDUP_REMOVED lines=10> */
.L_x_51:
[----:B------:R-:W-:Y:S05]  /*5c10*/  BSYNC B1 ;  /* 0x0000000000017941 */ /* 0x000fea0003800000 */
.L_x_50:
        /* <DEDUP_REMOVED lines=10> */
.L_x_53:
[----:B------:R-:W-:Y:S05]  /*5cc0*/  BSYNC B1 ;  /* 0x0000000000017941 */ /* 0x000fea0003800000 */
.L_x_52:
        /* <DEDUP_REMOVED lines=10> */
.L_x_55:
[----:B------:R-:W-:Y:S05]  /*5d70*/  BSYNC B1 ;  /* 0x0000000000017941 */ /* 0x000fea0003800000 */
.L_x_54:
        /* <DEDUP_REMOVED lines=10> */
.L_x_57:
[----:B------:R-:W-:Y:S05]  /*5e20*/  BSYNC B1 ;  /* 0x0000000000017941 */ /* 0x000fea0003800000 */
.L_x_56:
        /* <DEDUP_REMOVED lines=10> */
.L_x_59:
[----:B------:R-:W-:Y:S05]  /*5ed0*/  BSYNC B1 ;  /* 0x0000000000017941 */ /* 0x000fea0003800000 */
.L_x_58:
        /* <DEDUP_REMOVED lines=10> */
.L_x_61:
[----:B------:R-:W-:Y:S05]  /*5f80*/  BSYNC B1 ;  /* 0x0000000000017941 */ /* 0x000fea0003800000 */
.L_x_60:
        /* <DEDUP_REMOVED lines=10> */
.L_x_63:
[----:B------:R-:W-:Y:S05]  /*6030*/  BSYNC B1 ;  /* 0x0000000000017941 */ /* 0x000fea0003800000 */
.L_x_62:
        /* <DEDUP_REMOVED lines=10> */
.L_x_65:
[----:B------:R-:W-:Y:S05]  /*60e0*/  BSYNC B1 ;  /* 0x0000000000017941 */ /* 0x000fea0003800000 */
.L_x_64:
[----:B------:R-:W3:Y:S01]  /*60f0*/  LDL.LU R162, [R1+0x40] ;  /* 0x0000400001a27983 */ /* 0x000ee20000300800 */
[----:B-1---5:R-:W-:Y:S01]  /*6100*/  SHF.L.U32 R161, R23, 0x10, RZ ;  /* 0x0000001017a17819 */ /* 0x022fe200000006ff */
[----:B------:R-:W-:Y:S01]  /*6110*/  BSSY B1, `(.L_x_66) ;  /* 0x0000008000017945 */ /* 0x000fe20003800000 */
[----:B------:R-:W-:-:S03]  /*6120*/  ISETP.GT.AND P2, PT, R0, 0x21, P3 ;  /* 0x000000210000780c */ /* 0x000fc60001f44270 */
[----:B------:R-:W-:-:S04]  /*6130*/  FMUL R161, R161, R16 ;  /* 0x00000010a1a17220 */ /* 0x000fc80000400000 */
[----:B---3--:R-:W-:-:S05]  /*6140*/  FFMA R161, R162, R2, R161 ;  /* 0x00000002a2a17223 */ /* 0x008fca00000000a1 */
[----:B------:R-:W-:-:S05]  /*6150*/  F2FP.BF16.F32.PACK_AB R161, RZ, R161 ;  /* 0x000000a1ffa1723e */ /* 0x000fca00000010ff */
[----:B------:R1:W-:Y:S01]  /*6160*/  @P1 STG.E.U16 desc[UR36][R4.64+0x40], R161 ;  /* 0x000040a104001986 */ /* 0x0003e2000c101524 */
[----:B------:R-:W-:Y:S05]  /*6170*/  @!P2 BRA `(.L_x_67) ;  /* 0x000000000004a947 */ /* 0x000fea0003800000 */
[----:B------:R3:W5:Y:S02]  /*6180*/  LDG.E.LTC128B.U16 R23, desc[UR36][R10.64+0x42] ;  /* 0x000042240a177981 */ /* 0x000764000c1e1520 */
.L_x_67:
[----:B------:R-:W-:Y:S05]  /*6190*/  BSYNC B1 ;  /* 0x0000000000017941 */ /* 0x000fea0003800000 */
.L_x_66:
        /* <DEDUP_REMOVED lines=10> */
.L_x_69:
[----:B------:R-:W-:Y:S05]  /*6240*/  BSYNC B1 ;  /* 0x0000000000017941 */ /* 0x000fea0003800000 */
.L_x_68:
        /* <DEDUP_REMOVED lines=10> */
.L_x_71:
[----:B------:R-:W-:Y:S05]  /*62f0*/  BSYNC B1 ;  /* 0x0000000000017941 */ /* 0x000fea0003800000 */
.L_x_70:
        /* <DEDUP_REMOVED lines=10> */
.L_x_73:
[----:B------:R-:W-:Y:S05]  /*63a0*/  BSYNC B1 ;  /* 0x0000000000017941 */ /* 0x000fea0003800000 */
.L_x_72:
        /* <DEDUP_REMOVED lines=10> */
.L_x_75:
[----:B------:R-:W-:Y:S05]  /*6450*/  BSYNC B1 ;  /* 0x0000000000017941 */ /* 0x000fea0003800000 */
.L_x_74:
        /* <DEDUP_REMOVED lines=10> */
.L_x_77:
[----:B------:R-:W-:Y:S05]  /*6500*/  BSYNC B1 ;  /* 0x0000000000017941 */ /* 0x000fea0003800000 */
.L_x_76:
        /* <DEDUP_REMOVED lines=10> */
.L_x_79:
[----:B------:R-:W-:Y:S05]  /*65b0*/  BSYNC B1 ;  /* 0x0000000000017941 */ /* 0x000fea0003800000 */
.L_x_78:
        /* <DEDUP_REMOVED lines=10> */
.L_x_81:
[----:B------:R-:W-:Y:S05]  /*6660*/  BSYNC B1 ;  /* 0x0000000000017941 */ /* 0x000fea0003800000 */
.L_x_80:
        /* <DEDUP_REMOVED lines=10> */
.L_x_83:
[----:B------:R-:W-:Y:S05]  /*6710*/  BSYNC B1 ;  /* 0x0000000000017941 */ /* 0x000fea0003800000 */
.L_x_82:
        /* <DEDUP_REMOVED lines=10> */
.L_x_85:
[----:B------:R-:W-:Y:S05]  /*67c0*/  BSYNC B1 ;  /* 0x0000000000017941 */ /* 0x000fea0003800000 */
.L_x_84:
        /* <DEDUP_REMOVED lines=10> */
.L_x_87:
[----:B------:R-:W-:Y:S05]  /*6870*/  BSYNC B1 ;  /* 0x0000000000017941 */ /* 0x000fea0003800000 */
.L_x_86:
        /* <DEDUP_REMOVED lines=10> */
.L_x_89:
[----:B------:R-:W-:Y:S05]  /*6920*/  BSYNC B1 ;  /* 0x0000000000017941 */ /* 0x000fea0003800000 */
.L_x_88:
        /* <DEDUP_REMOVED lines=10> */
.L_x_91:
[----:B------:R-:W-:Y:S05]  /*69d0*/  BSYNC B1 ;  /* 0x0000000000017941 */ /* 0x000fea0003800000 */
.L_x_90:
        /* <DEDUP_REMOVED lines=10> */
.L_x_93:
[----:B------:R-:W-:Y:S05]  /*6a80*/  BSYNC B1 ;  /* 0x0000000000017941 */ /* 0x000fea0003800000 */
.L_x_92:
        /* <DEDUP_REMOVED lines=10> */
.L_x_95:
[----:B------:R-:W-:Y:S05]  /*6b30*/  BSYNC B1 ;  /* 0x0000000000017941 */ /* 0x000fea0003800000 */
.L_x_94:
        /* <DEDUP_REMOVED lines=10> */
.L_x_97:
[----:B------:R-:W-:Y:S05]  /*6be0*/  BSYNC B1 ;  /* 0x0000000000017941 */ /* 0x000fea0003800000 */
.L_x_96:
        /* <DEDUP_REMOVED lines=10> */
.L_x_99:
[----:B------:R-:W-:Y:S05]  /*6c90*/  BSYNC B1 ;  /* 0x0000000000017941 */ /* 0x000fea0003800000 */
.L_x_98:
        /* <DEDUP_REMOVED lines=10> */
.L_x_101:
[----:B------:R-:W-:Y:S05]  /*6d40*/  BSYNC B1 ;  /* 0x0000000000017941 */ /* 0x000fea0003800000 */
.L_x_100:
        /* <DEDUP_REMOVED lines=10> */
.L_x_103:
[----:B------:R-:W-:Y:S05]  /*6df0*/  BSYNC B1 ;  /* 0x0000000000017941 */ /* 0x000fea0003800000 */
.L_x_102:
        /* <DEDUP_REMOVED lines=10> */
.L_x_105:
[----:B------:R-:W-:Y:S05]  /*6ea0*/  BSYNC B1 ;  /* 0x0000000000017941 */ /* 0x000fea0003800000 */
.L_x_104:
        /* <DEDUP_REMOVED lines=10> */
.L_x_107:
[----:B------:R-:W-:Y:S05]  /*6f50*/  BSYNC B1 ;  /* 0x0000000000017941 */ /* 0x000fea0003800000 */
.L_x_106:
        /* <DEDUP_REMOVED lines=10> */
.L_x_109:
[----:B------:R-:W-:Y:S05]  /*7000*/  BSYNC B1 ;  /* 0x0000000000017941 */ /* 0x000fea0003800000 */
.L_x_108:
        /* <DEDUP_REMOVED lines=10> */
.L_x_111:
[----:B------:R-:W-:Y:S05]  /*70b0*/  BSYNC B1 ;  /* 0x0000000000017941 */ /* 0x000fea0003800000 */
.L_x_110:
        /* <DEDUP_REMOVED lines=10> */
.L_x_113:
[----:B------:R-:W-:Y:S05]  /*7160*/  BSYNC B1 ;  /* 0x0000000000017941 */ /* 0x000fea0003800000 */
.L_x_112:
        /* <DEDUP_REMOVED lines=10> */
.L_x_115:
[----:B------:R-:W-:Y:S05]  /*7210*/  BSYNC B1 ;  /* 0x0000000000017941 */ /* 0x000fea0003800000 */
.L_x_114:
        /* <DEDUP_REMOVED lines=10> */
.L_x_117:
[----:B------:R-:W-:Y:S05]  /*72c0*/  BSYNC B1 ;  /* 0x0000000000017941 */ /* 0x000fea0003800000 */
.L_x_116:
        /* <DEDUP_REMOVED lines=10> */
.L_x_119:
[----:B------:R-:W-:Y:S05]  /*7370*/  BSYNC B1 ;  /* 0x0000000000017941 */ /* 0x000fea0003800000 */
.L_x_118:
        /* <DEDUP_REMOVED lines=10> */
.L_x_121:
[----:B------:R-:W-:Y:S05]  /*7420*/  BSYNC B1 ;  /* 0x0000000000017941 */ /* 0x000fea0003800000 */
.L_x_120:
        /* <DEDUP_REMOVED lines=10> */
.L_x_123:
[----:B------:R-:W-:Y:S05]  /*74d0*/  BSYNC B1 ;  /* 0x0000000000017941 */ /* 0x000fea0003800000 */
.L_x_122:
        /* <DEDUP_REMOVED lines=10> */
.L_x_125:
[----:B------:R-:W-:Y:S05]  /*7580*/  BSYNC B1 ;  /* 0x0000000000017941 */ /* 0x000fea0003800000 */
.L_x_124:
        /* <DEDUP_REMOVED lines=10> */
.L_x_127:
[----:B------:R-:W-:Y:S05]  /*7630*/  BSYNC B1 ;  /* 0x0000000000017941 */ /* 0x000fea0003800000 */
.L_x_126:
        /* <DEDUP_REMOVED lines=10> */
.L_x_129:
[----:B------:R-:W-:Y:S05]  /*76e0*/  BSYNC B1 ;  /* 0x0000000000017941 */ /* 0x000fea0003800000 */
.L_x_128:
        /* <DEDUP_REMOVED lines=10> */
.L_x_131:
[----:B------:R-:W-:Y:S05]  /*7790*/  BSYNC B1 ;  /* 0x0000000000017941 */ /* 0x000fea0003800000 */
.L_x_130:
        /* <DEDUP_REMOVED lines=10> */
.L_x_133:
[----:B------:R-:W-:Y:S05]  /*7840*/  BSYNC B1 ;  /* 0x0000000000017941 */ /* 0x000fea0003800000 */
.L_x_132:
        /* <DEDUP_REMOVED lines=10> */
.L_x_135:
[----:B------:R-:W-:Y:S05]  /*78f0*/  BSYNC B1 ;  /* 0x0000000000017941 */ /* 0x000fea0003800000 */
.L_x_134:
        /* <DEDUP_REMOVED lines=10> */
.L_x_137:
[----:B------:R-:W-:Y:S05]  /*79a0*/  BSYNC B1 ;  /* 0x0000000000017941 */ /* 0x000fea0003800000 */
.L_x_136:
        /* <DEDUP_REMOVED lines=10> */
.L_x_139:
[----:B------:R-:W-:Y:S05]  /*7a50*/  BSYNC B1 ;  /* 0x0000000000017941 */ /* 0x000fea0003800000 */
.L_x_138:
        /* <DEDUP_REMOVED lines=10> */
.L_x_141:
[----:B------:R-:W-:Y:S05]  /*7b00*/  BSYNC B1 ;  /* 0x0000000000017941 */ /* 0x000fea0003800000 */
.L_x_140:
        /* <DEDUP_REMOVED lines=10> */
.L_x_143:
[----:B------:R-:W-:Y:S05]  /*7bb0*/  BSYNC B1 ;  /* 0x0000000000017941 */ /* 0x000fea0003800000 */
.L_x_142:
        /* <DEDUP_REMOVED lines=10> */
.L_x_145:
[----:B------:R-:W-:Y:S05]  /*7c60*/  BSYNC B1 ;  /* 0x0000000000017941 */ /* 0x000fea0003800000 */
.L_x_144:
        /* <DEDUP_REMOVED lines=10> */
.L_x_147:
[----:B------:R-:W-:Y:S05]  /*7d10*/  BSYNC B1 ;  /* 0x0000000000017941 */ /* 0x000fea0003800000 */
.L_x_146:
        /* <DEDUP_REMOVED lines=10> */
.L_x_149:
[----:B------:R-:W-:Y:S05]  /*7dc0*/  BSYNC B1 ;  /* 0x0000000000017941 */ /* 0x000fea0003800000 */
.L_x_148:
        /* <DEDUP_REMOVED lines=10> */
.L_x_151:
[----:B------:R-:W-:Y:S05]  /*7e70*/  BSYNC B1 ;  /* 0x0000000000017941 */ /* 0x000fea0003800000 */
.L_x_150:
        /* <DEDUP_REMOVED lines=10> */
.L_x_153:
[----:B------:R-:W-:Y:S05]  /*7f20*/  BSYNC B1 ;  /* 0x0000000000017941 */ /* 0x000fea0003800000 */
.L_x_152:
        /* <DEDUP_REMOVED lines=10> */
.L_x_155:
[----:B------:R-:W-:Y:S05]  /*7fd0*/  BSYNC B1 ;  /* 0x0000000000017941 */ /* 0x000fea0003800000 */
.L_x_154:
        /* <DEDUP_REMOVED lines=10> */
.L_x_157:
[----:B------:R-:W-:Y:S05]  /*8080*/  BSYNC B1 ;  /* 0x0000000000017941 */ /* 0x000fea0003800000 */
.L_x_156:
        /* <DEDUP_REMOVED lines=10> */
.L_x_159:
[----:B------:R-:W-:Y:S05]  /*8130*/  BSYNC B1 ;  /* 0x0000000000017941 */ /* 0x000fea0003800000 */
.L_x_158:
        /* <DEDUP_REMOVED lines=10> */
.L_x_161:
[----:B------:R-:W-:Y:S05]  /*81e0*/  BSYNC B1 ;  /* 0x0000000000017941 */ /* 0x000fea0003800000 */
.L_x_160:
        /* <DEDUP_REMOVED lines=10> */
.L_x_163:
[----:B------:R-:W-:Y:S05]  /*8290*/  BSYNC B1 ;  /* 0x0000000000017941 */ /* 0x000fea0003800000 */
.L_x_162:
        /* <DEDUP_REMOVED lines=10> */
.L_x_165:
[----:B------:R-:W-:Y:S05]  /*8340*/  BSYNC B1 ;  /* 0x0000000000017941 */ /* 0x000fea0003800000 */
.L_x_164:
        /* <DEDUP_REMOVED lines=10> */
.L_x_167:
[----:B------:R-:W-:Y:S05]  /*83f0*/  BSYNC B1 ;  /* 0x0000000000017941 */ /* 0x000fea0003800000 */
.L_x_166:
        /* <DEDUP_REMOVED lines=10> */
.L_x_169:
[----:B------:R-:W-:Y:S05]  /*84a0*/  BSYNC B1 ;  /* 0x0000000000017941 */ /* 0x000fea0003800000 */
.L_x_168:
        /* <DEDUP_REMOVED lines=10> */
.L_x_171:
[----:B------:R-:W-:Y:S05]  /*8550*/  BSYNC B1 ;  /* 0x0000000000017941 */ /* 0x000fea0003800000 */
.L_x_170:
        /* <DEDUP_REMOVED lines=10> */
.L_x_173:
[----:B------:R-:W-:Y:S05]  /*8600*/  BSYNC B1 ;  /* 0x0000000000017941 */ /* 0x000fea0003800000 */
.L_x_172:
        /* <DEDUP_REMOVED lines=10> */
.L_x_175:
[----:B------:R-:W-:Y:S05]  /*86b0*/  BSYNC B1 ;  /* 0x0000000000017941 */ /* 0x000fea0003800000 */
.L_x_174:
        /* <DEDUP_REMOVED lines=10> */
.L_x_177:
[----:B------:R-:W-:Y:S05]  /*8760*/  BSYNC B1 ;  /* 0x0000000000017941 */ /* 0x000fea0003800000 */
.L_x_176:
        /* <DEDUP_REMOVED lines=10> */
.L_x_179:
[----:B------:R-:W-:Y:S05]  /*8810*/  BSYNC B1 ;  /* 0x0000000000017941 */ /* 0x000fea0003800000 */
.L_x_178:
        /* <DEDUP_REMOVED lines=10> */
.L_x_181:
[----:B------:R-:W-:Y:S05]  /*88c0*/  BSYNC B1 ;  /* 0x0000000000017941 */ /* 0x000fea0003800000 */
.L_x_180:
        /* <DEDUP_REMOVED lines=10> */
.L_x_183:
[----:B------:R-:W-:Y:S05]  /*8970*/  BSYNC B1 ;  /* 0x0000000000017941 */ /* 0x000fea0003800000 */
.L_x_182:
        /* <DEDUP_REMOVED lines=10> */
.L_x_185:
[----:B------:R-:W-:Y:S05]  /*8a20*/  BSYNC B1 ;  /* 0x0000000000017941 */ /* 0x000fea0003800000 */
.L_x_184:
        /* <DEDUP_REMOVED lines=10> */
.L_x_187:
[----:B------:R-:W-:Y:S05]  /*8ad0*/  BSYNC B1 ;  /* 0x0000000000017941 */ /* 0x000fea0003800000 */
.L_x_186:
        /* <DEDUP_REMOVED lines=10> */
.L_x_189:
[----:B------:R-:W-:Y:S05]  /*8b80*/  BSYNC B1 ;  /* 0x0000000000017941 */ /* 0x000fea0003800000 */
.L_x_188:
        /* <DEDUP_REMOVED lines=10> */
.L_x_191:
[----:B------:R-:W-:Y:S05]  /*8c30*/  BSYNC B1 ;  /* 0x0000000000017941 */ /* 0x000fea0003800000 */
.L_x_190:
        /* <DEDUP_REMOVED lines=10> */
.L_x_193:
[----:B------:R-:W-:Y:S05]  /*8ce0*/  BSYNC B1 ;  /* 0x0000000000017941 */ /* 0x000fea0003800000 */
.L_x_192:
        /* <DEDUP_REMOVED lines=10> */
.L_x_195:
[----:B------:R-:W-:Y:S05]  /*8d90*/  BSYNC B1 ;  /* 0x0000000000017941 */ /* 0x000fea0003800000 */
.L_x_194:
        /* <DEDUP_REMOVED lines=10> */
.L_x_197:
[----:B------:R-:W-:Y:S05]  /*8e40*/  BSYNC B1 ;  /* 0x0000000000017941 */ /* 0x000fea0003800000 */
.L_x_196:
        /* <DEDUP_REMOVED lines=10> */
.L_x_199:
[----:B------:R-:W-:Y:S05]  /*8ef0*/  BSYNC B1 ;  /* 0x0000000000017941 */ /* 0x000fea0003800000 */
.L_x_198:
        /* <DEDUP_REMOVED lines=10> */
.L_x_201:
[----:B------:R-:W-:Y:S05]  /*8fa0*/  BSYNC B1 ;  /* 0x0000000000017941 */ /* 0x000fea0003800000 */
.L_x_200:
        /* <DEDUP_REMOVED lines=10> */
.L_x_203:
[----:B------:R-:W-:Y:S05]  /*9050*/  BSYNC B1 ;  /* 0x0000000000017941 */ /* 0x000fea0003800000 */
.L_x_202:
        /* <DEDUP_REMOVED lines=10> */
.L_x_205:
[----:B------:R-:W-:Y:S05]  /*9100*/  BSYNC B1 ;  /* 0x0000000000017941 */ /* 0x000fea0003800000 */
.L_x_204:
        /* <DEDUP_REMOVED lines=10> */
.L_x_207:
[----:B------:R-:W-:Y:S05]  /*91b0*/  BSYNC B1 ;  /* 0x0000000000017941 */ /* 0x000fea0003800000 */
.L_x_206:
        /* <DEDUP_REMOVED lines=10> */
.L_x_209:
[----:B------:R-:W-:Y:S05]  /*9260*/  BSYNC B1 ;  /* 0x0000000000017941 */ /* 0x000fea0003800000 */
.L_x_208:
        /* <DEDUP_REMOVED lines=10> */
.L_x_211:
[----:B------:R-:W-:Y:S05]  /*9310*/  BSYNC B1 ;  /* 0x0000000000017941 */ /* 0x000fea0003800000 */
.L_x_210:
        /* <DEDUP_REMOVED lines=10> */
.L_x_213:
[----:B------:R-:W-:Y:S05]  /*93c0*/  BSYNC B1 ;  /* 0x0000000000017941 */ /* 0x000fea0003800000 */
.L_x_212:
        /* <DEDUP_REMOVED lines=10> */
.L_x_215:
[----:B------:R-:W-:Y:S05]  /*9470*/  BSYNC B1 ;  /* 0x0000000000017941 */ /* 0x000fea0003800000 */
.L_x_214:
        /* <DEDUP_REMOVED lines=10> */
.L_x_217:
[----:B------:R-:W-:Y:S05]  /*9520*/  BSYNC B1 ;  /* 0x0000000000017941 */ /* 0x000fea0003800000 */
.L_x_216:
        /* <DEDUP_REMOVED lines=10> */
.L_x_219:
[----:B------:R-:W-:Y:S05]  /*95d0*/  BSYNC B1 ;  /* 0x0000000000017941 */ /* 0x000fea0003800000 */
.L_x_218:
        /* <DEDUP_REMOVED lines=10> */
.L_x_221:
[----:B------:R-:W-:Y:S05]  /*9680*/  BSYNC B1 ;  /* 0x0000000000017941 */ /* 0x000fea0003800000 */
.L_x_220:
        /* <DEDUP_REMOVED lines=10> */
.L_x_223:
[----:B------:R-:W-:Y:S05]  /*9730*/  BSYNC B1 ;  /* 0x0000000000017941 */ /* 0x000fea0003800000 */
.L_x_222:
        /* <DEDUP_REMOVED lines=10> */
.L_x_225:
[----:B------:R-:W-:Y:S05]  /*97e0*/  BSYNC B1 ;  /* 0x0000000000017941 */ /* 0x000fea0003800000 */
.L_x_224:
        /* <DEDUP_REMOVED lines=10> */
.L_x_227:
[----:B------:R-:W-:Y:S05]  /*9890*/  BSYNC B1 ;  /* 0x0000000000017941 */ /* 0x000fea0003800000 */
.L_x_226:
        /* <DEDUP_REMOVED lines=10> */
.L_x_229:
[----:B------:R-:W-:Y:S05]  /*9940*/  BSYNC B1 ;  /* 0x0000000000017941 */ /* 0x000fea0003800000 */
.L_x_228:
        /* <DEDUP_REMOVED lines=10> */
.L_x_231:
[----:B------:R-:W-:Y:S05]  /*99f0*/  BSYNC B1 ;  /* 0x0000000000017941 */ /* 0x000fea0003800000 */
.L_x_230:
        /* <DEDUP_REMOVED lines=10> */
.L_x_233:
[----:B------:R-:W-:Y:S05]  /*9aa0*/  BSYNC B1 ;  /* 0x0000000000017941 */ /* 0x000fea0003800000 */
.L_x_232:
        /* <DEDUP_REMOVED lines=10> */
.L_x_235:
[----:B------:R-:W-:Y:S05]  /*9b50*/  BSYNC B1 ;  /* 0x0000000000017941 */ /* 0x000fea0003800000 */
.L_x_234:
        /* <DEDUP_REMOVED lines=10> */
.L_x_237:
[----:B------:R-:W-:Y:S05]  /*9c00*/  BSYNC B1 ;  /* 0x0000000000017941 */ /* 0x000fea0003800000 */
.L_x_236:
        /* <DEDUP_REMOVED lines=10> */
.L_x_239:
[----:B------:R-:W-:Y:S05]  /*9cb0*/  BSYNC B1 ;  /* 0x0000000000017941 */ /* 0x000fea0003800000 */
.L_x_238:
        /* <DEDUP_REMOVED lines=10> */
.L_x_241:
[----:B------:R-:W-:Y:S05]  /*9d60*/  BSYNC B1 ;  /* 0x0000000000017941 */ /* 0x000fea0003800000 */
.L_x_240:
        /* <DEDUP_REMOVED lines=10> */
.L_x_243:
[----:B------:R-:W-:Y:S05]  /*9e10*/  BSYNC B1 ;  /* 0x0000000000017941 */ /* 0x000fea0003800000 */
.L_x_242:
        /* <DEDUP_REMOVED lines=10> */
.L_x_245:
[----:B------:R-:W-:Y:S05]  /*9ec0*/  BSYNC B1 ;  /* 0x0000000000017941 */ /* 0x000fea0003800000 */
.L_x_244:
        /* <DEDUP_REMOVED lines=10> */
.L_x_247:
[----:B------:R-:W-:Y:S05]  /*9f70*/  BSYNC B1 ;  /* 0x0000000000017941 */ /* 0x000fea0003800000 */
.L_x_246:
        /* <DEDUP_REMOVED lines=10> */
.L_x_249:
[----:B------:R-:W-:Y:S05]  /*a020*/  BSYNC B1 ;  /* 0x0000000000017941 */ /* 0x000fea0003800000 */
.L_x_248:
        /* <DEDUP_REMOVED lines=10> */
.L_x_251:
[----:B------:R-:W-:Y:S05]  /*a0d0*/  BSYNC B1 ;  /* 0x0000000000017941 */ /* 0x000fea0003800000 */
.L_x_250:
        /* <DEDUP_REMOVED lines=10> */
.L_x_253:
[----:B------:R-:W-:Y:S05]  /*a180*/  BSYNC B1 ;  /* 0x0000000000017941 */ /* 0x000fea0003800000 */
.L_x_252:
        /* <DEDUP_REMOVED lines=10> */
.L_x_255:
[----:B------:R-:W-:Y:S05]  /*a230*/  BSYNC B1 ;  /* 0x0000000000017941 */ /* 0x000fea0003800000 */
.L_x_254:
        /* <DEDUP_REMOVED lines=10> */
.L_x_257:
[----:B------:R-:W-:Y:S05]  /*a2e0*/  BSYNC B1 ;  /* 0x0000000000017941 */ /* 0x000fea0003800000 */
.L_x_256:
        /* <DEDUP_REMOVED lines=10> */
.L_x_259:
[----:B------:R-:W-:Y:S05]  /*a390*/  BSYNC B1 ;  /* 0x0000000000017941 */ /* 0x000fea0003800000 */
.L_x_258:
        /* <DEDUP_REMOVED lines=10> */
.L_x_261:
[----:B------:R-:W-:Y:S05]  /*a440*/  BSYNC B1 ;  /* 0x0000000000017941 */ /* 0x000fea0003800000 */
.L_x_260:
        /* <DEDUP_REMOVED lines=10> */
.L_x_263:
[----:B------:R-:W-:Y:S05]  /*a4f0*/  BSYNC B1 ;  /* 0x0000000000017941 */ /* 0x000fea0003800000 */
.L_x_262:
        /* <DEDUP_REMOVED lines=10> */
.L_x_265:
[----:B------:R-:W-:Y:S05]  /*a5a0*/  BSYNC B1 ;  /* 0x0000000000017941 */ /* 0x000fea0003800000 */
.L_x_264:
        /* <DEDUP_REMOVED lines=10> */
.L_x_267:
[----:B------:R-:W-:Y:S05]  /*a650*/  BSYNC B1 ;  /* 0x0000000000017941 */ /* 0x000fea0003800000 */
.L_x_266:
        /* <DEDUP_REMOVED lines=10> */
.L_x_269:
[----:B------:R-:W-:Y:S05]  /*a700*/  BSYNC B1 ;  /* 0x0000000000017941 */ /* 0x000fea0003800000 */
.L_x_268:
        /* <DEDUP_REMOVED lines=10> */
.L_x_271:
[----:B------:R-:W-:Y:S05]  /*a7b0*/  BSYNC B1 ;  /* 0x0000000000017941 */ /* 0x000fea0003800000 */
.L_x_270:
        /* <DEDUP_REMOVED lines=10> */
.L_x_273:
[----:B------:R-:W-:Y:S05]  /*a860*/  BSYNC B1 ;  /* 0x0000000000017941 */ /* 0x000fea0003800000 */
.L_x_272:
        /* <DEDUP_REMOVED lines=10> */
.L_x_275:
[----:B------:R-:W-:Y:S05]  /*a910*/  BSYNC B1 ;  /* 0x0000000000017941 */ /* 0x000fea0003800000 */
.L_x_274:
        /* <DEDUP_REMOVED lines=10> */
.L_x_277:
[----:B------:R-:W-:Y:S05]  /*a9c0*/  BSYNC B1 ;  /* 0x0000000000017941 */ /* 0x000fea0003800000 */
.L_x_276:
        /* <DEDUP_REMOVED lines=10> */
.L_x_279:
[----:B------:R-:W-:Y:S05]  /*aa70*/  BSYNC B1 ;  /* 0x0000000000017941 */ /* 0x000fea0003800000 */
.L_x_278:
        /* <DEDUP_REMOVED lines=10> */
.L_x_281:
[----:B------:R-:W-:Y:S05]  /*ab20*/  BSYNC B1 ;  /* 0x0000000000017941 */ /* 0x000fea0003800000 */
.L_x_280:
        /* <DEDUP_REMOVED lines=10> */
.L_x_283:
[----:B------:R-:W-:Y:S05]  /*abd0*/  BSYNC B1 ;  /* 0x0000000000017941 */ /* 0x000fea0003800000 */
.L_x_282:
[----:B0-234-:R-:W2:Y:S01]  /*abe0*/  LDL.LU R10, [R1+0x1f4] ;  /* 0x0001f400010a7983 */ /* 0x01dea20000300800 */
[----:B-----5:R-:W-:Y:S01]  /*abf0*/  IMAD.U32 R11, R23, 0x10000, RZ ;  /* 0x00010000170b7824 */ /* 0x020fe200078e00ff */
        /* <DEDUP_REMOVED lines=8> */
.L_x_285:
[----:B------:R-:W-:Y:S05]  /*ac80*/  BSYNC B1 ;  /* 0x0000000000017941 */ /* 0x000fea0003800000 */
.L_x_284:
[----:B------:R-:W3:Y:S01]  /*ac90*/  LDL.LU R10, [R1+0x1f8] ;  /* 0x0001f800010a7983 */ /* 0x000ee20000300800 */
[----:B0----5:R-:W-:Y:S01]  /*aca0*/  IMAD.U32 R11, R23, 0x10000, RZ ;  /* 0x00010000170b7824 */ /* 0x021fe200078e00ff */
[----:B------:R-:W-:Y:S01]  /*acb0*/  ISETP.GT.AND P1, PT, R0, 0xf9, P0 ;  /* 0x000000f90000780c */ /* 0x000fe20000724270 */
[----:B------:R-:W-:Y:S01]  /*acc0*/  BSSY B1, `(.L_x_286) ;  /* 0x000000a000017945 */ /* 0x000fe20003800000 */
[----:B------:R-:W-:Y:S01]  /*acd0*/  IADD3 R169, P0, R3, 0x80, RZ ;  /* 0x0000008003a97810 */ /* 0x000fe20007f1e0ff */
[----:B------:R-:W-:-:S04]  /*ace0*/  FMUL R11, R11, R16 ;  /* 0x000000100b0b7220 */ /* 0x000fc80000400000 */
[----:B---3--:R-:W-:-:S05]  /*acf0*/  FFMA R11, R10, R2, R11 ;  /* 0x000000020a0b7223 */ /* 0x008fca000000000b */
[----:B------:R-:W-:-:S04]  /*ad00*/  F2FP.BF16.F32.PACK_AB R11, RZ, R11 ;  /* 0x0000000bff0b723e */ /* 0x000fc800000010ff */
[----:B------:R-:W-:Y:S01]  /*ad10*/  PRMT R3, R11, 0x7610, R3 ;  /* 0x000076100b037816 */ /* 0x000fe20000000003 */
[----:B------:R-:W-:-:S04]  /*ad20*/  IMAD.X R11, RZ, RZ, UR7, P0 ;  /* 0x00000007ff0b7e24 */ /* 0x000fc800080e06ff */
[----:B------:R0:W-:Y:S01]  /*ad30*/  @P2 STG.E.U16 desc[UR36][R6.64+0x1f0], R3 ;  /* 0x0001f00306002986 */ /* 0x0001e2000c101524 */
[----:B------:R-:W-:Y:S05]  /*ad40*/  @!P1 BRA `(.L_x_287) ;  /* 0x0000000000049947 */ /* 0x000fea0003800000 */
[----:B------:R3:W5:Y:S02]  /*ad50*/  LDG.E.LTC128B.U16 R23, desc[UR36][R8.64+0x1f2] ;  /* 0x0001f22408177981 */ /* 0x000764000c1e1520 */
.L_x_287:
[----:B------:R-:W-:Y:S05]  /*ad60*/  BSYNC B1 ;  /* 0x0000000000017941 */ /* 0x000fea0003800000 */
.L_x_286:
[----:B------:R-:W4:Y:S01]  /*ad70*/  LDL.LU R10, [R1+0x1fc] ;  /* 0x0001fc00010a7983 */ /* 0x000f220000300800 */
[----:B0----5:R-:W-:Y:S01]  /*ad80*/  IMAD.U32 R3, R23, 0x10000, RZ ;  /* 0x0001000017037824 */ /* 0x021fe200078e00ff */
[----:B------:R-:W-:Y:S01]  /*ad90*/  ISETP.GT.AND P0, PT, R153, 0x80, PT ;  /* 0x000000809900780c */ /* 0x000fe20003f04270 */
[----:B--23--:R-:W-:Y:S02]  /*ada0*/  IMAD R8, R11, R14, RZ ;  /* 0x0000000e0b087224 */ /* 0x00cfe400078e02ff */
[----:B------:R-:W-:Y:S01]  /*adb0*/  FMUL R3, R3, R16 ;  /* 0x0000001003037220 */ /* 0x000fe20000400000 */
[----:B------:R-:W-:Y:S01]  /*adc0*/  ISETP.GT.AND P4, PT, R0, RZ, P0 ;  /* 0x000000ff0000720c */ /* 0x000fe20000784270 */
[C---:B------:R-:W-:Y:S02]  /*add0*/  IMAD R167, R169.reuse, R15, R8 ;  /* 0x0000000fa9a77224 */ /* 0x040fe400078e0208 */
[----:B------:R-:W-:-:S04]  /*ade0*/  IMAD.WIDE.U32 R8, R169, R14, R20 ;  /* 0x0000000ea9087225 */ /* 0x000fc800078e0014 */
[----:B------:R-:W-:Y:S02]  /*adf0*/  IMAD.IADD R9, R9, 0x1, R167 ;  /* 0x0000000109097824 */ /* 0x000fe400078e02a7 */
[----:B----4-:R-:W-:Y:S01]  /*ae00*/  FFMA R3, R10, R2, R3 ;  /* 0x000000020a037223 */ /* 0x010fe20000000003 */
[----:B------:R-:W-:-:S04]  /*ae10*/  LEA R10, P2, R8, R12, 0x1 ;  /* 0x0000000c080a7211 */ /* 0x000fc800078408ff */
[----:B------:R-:W-:Y:S02]  /*ae20*/  F2FP.BF16.F32.PACK_AB R3, RZ, R3 ;  /* 0x00000003ff03723e */ /* 0x000fe400000010ff */
[--C-:B------:R-:W-:Y:S02]  /*ae30*/  LEA.HI.X R11, R8, R13, R9.reuse, 0x1, P2 ;  /* 0x0000000d080b7211 */ /* 0x100fe400010f0c09 */
[----:B------:R-:W-:-:S05]  /*ae40*/  PRMT R9, R3, 0x7610, R9 ;  /* 0x0000761003097816 */ /* 0x000fca0000000009 */
[----:B------:R0:W-:Y:S04]  /*ae50*/  @P1 STG.E.U16 desc[UR36][R6.64+0x1f2], R9 ;  /* 0x0001f20906001986 */ /* 0x0001e8000c101524 */
[----:B------:R-:W2:Y:S01]  /*ae60*/  @P4 LDG.E.LTC128B.U16 R23, desc[UR36][R10.64] ;  /* 0x000000240a174981 */ /* 0x000ea2000c1e1520 */
[----:B-1----:R-:W-:Y:S01]  /*ae70*/  IMAD.U32 R161, RZ, RZ, UR8 ;  /* 0x00000008ffa17e24 */ /* 0x002fe2000f8e00ff */
[----:B------:R-:W-:Y:S01]  /*ae80*/  MOV R165, UR8 ;  /* 0x0000000800a57c02 */ /* 0x000fe20008000f00 */
[----:B------:R-:W-:Y:S01]  /*ae90*/  IMAD.U32 R164, RZ, RZ, UR9 ;  /* 0x00000009ffa47e24 */ /* 0x000fe2000f8e00ff */
[----:B------:R-:W-:Y:S01]  /*aea0*/  ISETP.GT.AND P2, PT, R0, 0x1, P0 ;  /* 0x000000010000780c */ /* 0x000fe20000744270 */
[----:B------:R-:W-:Y:S01]  /*aeb0*/  IMAD.SHL.U32 R161, R161, 0x100, RZ ;  /* 0x00000100a1a17824 */ /* 0x000fe200078e00ff */
[----:B------:R-:W-:Y:S01]  /*aec0*/  BSSY B1, `(.L_x_288) ;  /* 0x0000011000017945 */ /* 0x000fe20003800000 */
[----:B0-----:R-:W-:Y:S01]  /*aed0*/  IMAD.WIDE.U32 R8, R169, R14, R18 ;  /* 0x0000000ea9087225 */ /* 0x001fe200078e0012 */
[----:B------:R-:W-:-:S03]  /*aee0*/  SHF.L.U64.HI R165, R165, 0x8, R164 ;  /* 0x00000008a5a57819 */ /* 0x000fc600000102a4 */
[----:B------:R-:W-:Y:S02]  /*aef0*/  IMAD.IADD R9, R167, 0x1, R9 ;  /* 0x00000001a7097824 */ /* 0x000fe400078e0209 */
[----:B------:R-:W-:Y:S01]  /*af00*/  IMAD.WIDE.U32 R162, R22, UR43, R8 ;  /* 0x0000002b16a27c25 */ /* 0x000fe2000f8e0008 */
[----:B------:R-:W-:-:S03]  /*af10*/  IADD3 R8, P1, R161, R4, RZ ;  /* 0x00000004a1087210 */ /* 0x000fc60007f3e0ff */
[----:B------:R-:W-:Y:S01]  /*af20*/  IMAD.IADD R7, R159, 0x1, R163 ;  /* 0x000000019f077824 */ /* 0x000fe200078e02a3 */
[----:B------:R-:W-:Y:S01]  /*af30*/  LEA R6, P3, R162, R12, 0x1 ;  /* 0x0000000ca2067211 */ /* 0x000fe200078608ff */
[----:B------:R-:W-:-:S03]  /*af40*/  IMAD.X R9, R165, 0x1, R5, P1 ;  /* 0x00000001a5097824 */ /* 0x000fc600008e0605 */
[----:B------:R-:W-:Y:S01]  /*af50*/  LEA.HI.X R7, R162, R13, R7, 0x1, P3 ;  /* 0x0000000da2077211 */ /* 0x000fe200018f0c07 */
[----:B--2---:R-:W-:-:S04]  /*af60*/  IMAD.U32 R3, R23, 0x10000, RZ ;  /* 0x0001000017037824 */ /* 0x004fc800078e00ff */
[----:B------:R-:W-:-:S04]  /*af70*/  FMUL R3, R3, R16 ;  /* 0x0000001003037220 */ /* 0x000fc80000400000 */
[----:B------:R-:W-:-:S05]  /*af80*/  FFMA R3, R24, R2, R3 ;  /* 0x0000000218037223 */ /* 0x000fca0000000003 */
[----:B------:R-:W-:-:S05]  /*af90*/  F2FP.BF16.F32.PACK_AB R3, RZ, R3 ;  /* 0x00000003ff03723e */ /* 0x000fca00000010ff */
[----:B------:R0:W-:Y:S01]  /*afa0*/  @P4 STG.E.U16 desc[UR36][R8.64], R3 ;  /* 0x0000000308004986 */ /* 0x0001e2000c101524 */
[----:B------:R-:W-:Y:S05]  /*afb0*/  @!P2 BRA `(.L_x_289) ;  /* 0x000000000004a947 */ /* 0x000fea0003800000 */
[----:B------:R1:W5:Y:S02]  /*afc0*/  LDG.E.LTC128B.U16 R23, desc[UR36][R6.64+0x2] ;  /* 0x0000022406177981 */ /* 0x000364000c1e1520 */
.L_x_289:
[----:B------:R-:W-:Y:S05]  /*afd0*/  BSYNC B1 ;  /* 0x0000000000017941 */ /* 0x000fea0003800000 */
.L_x_288:
[----:B0----5:R-:W-:Y:S01]  /*afe0*/  IMAD.U32 R3, R23, 0x10000, RZ ;  /* 0x0001000017037824 */ /* 0x021fe200078e00ff */
[----:B------:R-:W-:Y:S01]  /*aff0*/  ISETP.GT.AND P1, PT, R153, 0x88, PT ;  /* 0x000000889900780c */ /* 0x000fe20003f24270 */
[----:B------:R-:W-:Y:S01]  /*b000*/  IMAD.WIDE.U32 R14, R169, R14, R156 ;  /* 0x0000000ea90e7225 */ /* 0x000fe200078e009c */
[----:B------:R-:W-:Y:S03]  /*b010*/  BSSY B1, `(.L_x_290) ;  /* 0x0000010000017945 */ /* 0x000fe60003800000 */
[----:B------:R-:W-:Y:S01]  /*b020*/  FMUL R10, R3, R16 ;  /* 0x00000010030a7220 */ /* 0x000fe20000400000 */
[----:B------:R-:W-:Y:S01]  /*b030*/  ISETP.GT.AND P3, PT, R0, RZ, P1 ;  /* 0x000000ff0000720c */ /* 0x000fe20000f64270 */
[----:B------:R-:W-:Y:S01]  /*b040*/  IMAD.IADD R167, R167, 0x1, R15 ;  /* 0x00000001a7a77824 */ /* 0x000fe200078e020f */
[----:B------:R-:W-:Y:S01]  /*b050*/  IADD3 R154, P4, R154, R14, RZ ;  /* 0x0000000e9a9a7210 */ /* 0x000fe20007f9e0ff */
[----:B------:R-:W-:Y:S01]  /*b060*/  FFMA R10, R25, R2, R10 ;  /* 0x00000002190a7223 */ /* 0x000fe2000000000a */
[----:B------:R-:W-:-:S03]  /*b070*/  IADD3 R14, P5, R18, R14, RZ ;  /* 0x0000000e120e7210 */ /* 0x000fc60007fbe0ff */
[--C-:B------:R-:W-:Y:S01]  /*b080*/  IMAD.X R20, R167, 0x1, R21.reuse, P4 ;  /* 0x00000001a7147824 */ /* 0x100fe200020e0615 */
[----:B------:R-:W-:Y:S02]  /*b090*/  F2FP.BF16.F32.PACK_AB R3, RZ, R10 ;  /* 0x0000000aff03723e */ /* 0x000fe400000010ff */
[C---:B------:R-:W-:Y:S02]  /*b0a0*/  LEA R10, P4, R154.reuse, R12, 0x1 ;  /* 0x0000000c9a0a7211 */ /* 0x040fe400078808ff */
[----:B------:R-:W-:Y:S02]  /*b0b0*/  PRMT R21, R3, 0x7610, R21 ;  /* 0x0000761003157816 */ /* 0x000fe40000000015 */
[----:B------:R-:W-:Y:S02]  /*b0c0*/  LEA.HI.X R11, R154, R13, R20, 0x1, P4 ;  /* 0x0000000d9a0b7211 */ /* 0x000fe400020f0c14 */
[----:B------:R-:W-:Y:S01]  /*b0d0*/  PRMT R3, R23, 0x7610, R3 ;  /* 0x0000761017037816 */ /* 0x000fe20000000003 */
[----:B------:R0:W-:Y:S01]  /*b0e0*/  @P2 STG.E.U16 desc[UR36][R8.64+0x2], R21 ;  /* 0x0000021508002986 */ /* 0x0001e2000c101524 */
[----:B------:R-:W-:Y:S05]  /*b0f0*/  @!P3 BRA `(.L_x_291) ;  /* 0x000000000004b947 */ /* 0x000fea0003800000 */
[----:B------:R2:W5:Y:S02]  /*b100*/  LDG.E.LTC128B.U16 R3, desc[UR36][R10.64] ;  /* 0x000000240a037981 */ /* 0x000564000c1e1520 */
.L_x_291:
[----:B------:R-:W-:Y:S05]  /*b110*/  BSYNC B1 ;  /* 0x0000000000017941 */ /* 0x000fea0003800000 */
.L_x_290:
[----:B--2--5:R-:W-:Y:S01]  /*b120*/  IMAD.U32 R11, R3, 0x10000, RZ ;  /* 0x00010000030b7824 */ /* 0x024fe200078e00ff */
[----:B------:R-:W-:Y:S01]  /*b130*/  IADD3.X R15, R19, R167, RZ, P5, !PT ;  /* 0x000000a7130f7210 */ /* 0x000fe20002ffe4ff */
[----:B------:R-:W-:Y:S01]  /*b140*/  BSSY B1, `(.L_x_292) ;  /* 0x000000e000017945 */ /* 0x000fe20003800000 */
[----:B------:R-:W-:Y:S01]  /*b150*/  IADD3 R10, P2, R8, R160, RZ ;  /* 0x000000a0080a7210 */ /* 0x000fe20007f5e0ff */
[----:B------:R-:W-:Y:S01]  /*b160*/  FMUL R11, R11, R16 ;  /* 0x000000100b0b7220 */ /* 0x000fe20000400000 */
[----:B------:R-:W-:Y:S01]  /*b170*/  ISETP.GT.AND P5, PT, R0, 0x1, P1 ;  /* 0x000000010000780c */ /* 0x000fe20000fa4270 */
[----:B------:R-:W-:-:S04]  /*b180*/  IMAD.WIDE.U32 R22, R22, UR43, R14 ;  /* 0x0000002b16167c25 */ /* 0x000fc8000f8e000e */
[----:B------:R-:W-:Y:S01]  /*b190*/  FFMA R11, R26, R2, R11 ;  /* 0x000000021a0b7223 */ /* 0x000fe2000000000b */
[----:B------:R-:W-:Y:S01]  /*b1a0*/  IMAD.IADD R159, R159, 0x1, R23 ;  /* 0x000000019f9f7824 */ /* 0x000fe200078e0217 */
[----:B------:R-:W-:-:S03]  /*b1b0*/  LEA R12, P4, R22, R12, 0x1 ;  /* 0x0000000c160c7211 */ /* 0x000fc600078808ff */
[----:B------:R-:W-:Y:S01]  /*b1c0*/  F2FP.BF16.F32.PACK_AB R14, RZ, R11 ;  /* 0x0000000bff0e723e */ /* 0x000fe200000010ff */
[----:B------:R-:W-:Y:S01]  /*b1d0*/  IMAD.X R11, R9, 0x1, R158, P2 ;  /* 0x00000001090b7824 */ /* 0x000fe200010e069e */
[----:B------:R-:W-:-:S04]  /*b1e0*/  LEA.HI.X R13, R22, R13, R159, 0x1, P4 ;  /* 0x0000000d160d7211 */ /* 0x000fc800020f0c9f */
[----:B------:R2:W-:Y:S01]  /*b1f0*/  @P3 STG.E.U16 desc[UR36][R10.64], R14 ;  /* 0x0000000e0a003986 */ /* 0x0005e2000c101524 */
[----:B------:R-:W-:Y:S05]  /*b200*/  @!P5 BRA `(.L_x_293) ;  /* 0x000000000004d947 */ /* 0x000fea0003800000 */
[----:B------:R3:W5:Y:S02]  /*b210*/  LDG.E.LTC128B.U16 R3, desc[UR36][R12.64+0x2] ;  /* 0x000002240c037981 */ /* 0x000764000c1e1520 */
.L_x_293:
[----:B------:R-:W-:Y:S05]  /*b220*/  BSYNC B1 ;  /* 0x0000000000017941 */ /* 0x000fea0003800000 */
.L_x_292:
[----:B-----5:R-:W-:Y:S01]  /*b230*/  IMAD.U32 R15, R3, 0x10000, RZ ;  /* 0x00010000030f7824 */ /* 0x020fe200078e00ff */
[----:B------:R-:W-:Y:S01]  /*b240*/  ISETP.GT.AND P2, PT, R0, 0x8, P0 ;  /* 0x000000080000780c */ /* 0x000fe20000744270 */
[----:B------:R-:W-:Y:S02]  /*b250*/  BSSY B1, `(.L_x_294) ;  /* 0x0000007000017945 */ /* 0x000fe40003800000 */
[----:B--2---:R-:W-:-:S04]  /*b260*/  FMUL R14, R15, R16 ;  /* 0x000000100f0e7220 */ /* 0x004fc80000400000 */
[----:B------:R-:W-:-:S05]  /*b270*/  FFMA R14, R27, R2, R14 ;  /* 0x000000021b0e7223 */ /* 0x000fca000000000e */
[----:B------:R-:W-:-:S05]  /*b280*/  F2FP.BF16.F32.PACK_AB R14, RZ, R14 ;  /* 0x0000000eff0e723e */ /* 0x000fca00000010ff */
[----:B------:R2:W-:Y:S01]  /*b290*/  @P5 STG.E.U16 desc[UR36][R10.64+0x2], R14 ;  /* 0x0000020e0a005986 */ /* 0x0005e2000c101524 */
[----:B------:R-:W-:Y:S05]  /*b2a0*/  @!P2 BRA `(.L_x_295) ;  /* 0x000000000004a947 */ /* 0x000fea0003800000 */
[----:B------:R4:W5:Y:S02]  /*b2b0*/  LDG.E.LTC128B.U16 R3, desc[UR36][R6.64+0x10] ;  /* 0x0000102406037981 */ /* 0x000964000c1e1520 */
.L_x_295:
[----:B------:R-:W-:Y:S05]  /*b2c0*/  BSYNC B1 ;  /* 0x0000000000017941 */ /* 0x000fea0003800000 */
.L_x_294:
[----:B--2--5:R-:W-:Y:S01]  /*b2d0*/  IMAD.U32 R11, R3, 0x10000, RZ ;  /* 0x00010000030b7824 */ /* 0x024fe200078e00ff */
[----:B------:R-:W-:Y:S01]  /*b2e0*/  ISETP.GT.AND P3, PT, R0, 0x9, P0 ;  /* 0x000000090000780c */ /* 0x000fe20000764270 */
[----:B------:R-:W-:Y:S02]  /*b2f0*/  BSSY B1, `(.L_x_296) ;  /* 0x0000007000017945 */ /* 0x000fe40003800000 */
[----:B------:R-:W-:-:S04]  /*b300*/  FMUL R11, R11, R16 ;  /* 0x000000100b0b7220 */ /* 0x000fc80000400000 */
[----:B------:R-:W-:-:S05]  /*b310*/  FFMA R11, R28, R2, R11 ;  /* 0x000000021c0b7223 */ /* 0x000fca000000000b */
[----:B------:R-:W-:-:S05]  /*b320*/  F2FP.BF16.F32.PACK_AB R11, RZ, R11 ;  /* 0x0000000bff0b723e */ /* 0x000fca00000010ff */
[----:B------:R2:W-:Y:S01]  /*b330*/  @P2 STG.E.U16 desc[UR36][R8.64+0x10], R11 ;  /* 0x0000100b08002986 */ /* 0x0005e2000c101524 */
[----:B------:R-:W-:Y:S05]  /*b340*/  @!P3 BRA `(.L_x_297) ;  /* 0x000000000004b947 */ /* 0x000fea0003800000 */
[----:B------:R0:W5:Y:S02]  /*b350*/  LDG.E.LTC128B.U16 R3, desc[UR36][R6.64+0x12] ;  /* 0x0000122406037981 */ /* 0x000164000c1e1520 */
.L_x_297:
[----:B------:R-:W-:Y:S05]  /*b360*/  BSYNC B1 ;  /* 0x0000000000017941 */ /* 0x000fea0003800000 */
.L_x_296:
        /* <DEDUP_REMOVED lines=9> */
.L_x_299:
[----:B------:R-:W-:Y:S05]  /*b400*/  BSYNC B1 ;  /* 0x0000000000017941 */ /* 0x000fea0003800000 */
.L_x_298:
[----:B-----5:R-:W-:Y:S01]  /*b410*/  IMAD.U32 R11, R3, 0x10000, RZ ;  /* 0x00010000030b7824 */ /* 0x020fe200078e00ff */
[----:B--2---:R-:W-:Y:S01]  /*b420*/  IADD3 R10, P3, R160, R8, RZ ;  /* 0x00000008a00a7210 */ /* 0x004fe20007f7e0ff */
[----:B------:R-:W-:Y:S01]  /*b430*/  BSSY B1, `(.L_x_300) ;  /* 0x0000009000017945 */ /* 0x000fe20003800000 */
[----:B------:R-:W-:Y:S01]  /*b440*/  ISETP.GT.AND P2, PT, R0, 0x9, P1 ;  /* 0x000000090000780c */ /* 0x000fe20000f44270 */
[----:B------:R-:W-:-:S04]  /*b450*/  FMUL R11, R11, R16 ;  /* 0x000000100b0b7220 */ /* 0x000fc80000400000 */
[----:B------:R-:W-:-:S05]  /*b460*/  FFMA R11, R30, R2, R11 ;  /* 0x000000021e0b7223 */ /* 0x000fca000000000b */
[----:B------:R-:W-:Y:S01]  /*b470*/  F2FP.BF16.F32.PACK_AB R14, RZ, R11 ;  /* 0x0000000bff0e723e */ /* 0x000fe200000010ff */
[----:B------:R-:W-:-:S05]  /*b480*/  IMAD.X R11, R158, 0x1, R9, P3 ;  /* 0x000000019e0b7824 */ /* 0x000fca00018e0609 */
[----:B------:R2:W-:Y:S01]  /*b490*/  @P4 STG.E.U16 desc[UR36][R10.64+0x10], R14 ;  /* 0x0000100e0a004986 */ /* 0x0005e2000c101524 */
[----:B------:R-:W-:Y:S05]  /*b4a0*/  @!P2 BRA `(.L_x_301) ;  /* 0x000000000004a947 */ /* 0x000fea0003800000 */
[----:B------:R0:W5:Y:S02]  /*b4b0*/  LDG.E.LTC128B.U16 R3, desc[UR36][R12.64+0x12] ;  /* 0x000012240c037981 */ /* 0x000164000c1e1520 */
.L_x_301:
[----:B------:R-:W-:Y:S05]  /*b4c0*/  BSYNC B1 ;  /* 0x0000000000017941 */ /* 0x000fea0003800000 */
.L_x_300:
[----:B--2--5:R-:W-:Y:S01]  /*b4d0*/  IMAD.U32 R11, R3, 0x10000, RZ ;  /* 0x00010000030b7824 */ /* 0x024fe200078e00ff */
[----:B------:R-:W-:Y:S01]  /*b4e0*/  IADD3 R160, P3, P4, R160, R4, R161 ;  /* 0x00000004a0a07210 */ /* 0x000fe20007c7e0a1 */
[----:B------:R-:W-:Y:S01]  /*b4f0*/  BSSY B1, `(.L_x_302) ;  /* 0x0000009000017945 */ /* 0x000fe20003800000 */
[----:B------:R-:W-:Y:S01]  /*b500*/  ISETP.GT.AND P5, PT, R0, 0x10, P0 ;  /* 0x000000100000780c */ /* 0x000fe200007a4270 */
[----:B------:R-:W-:Y:S01]  /*b510*/  FMUL R10, R11, R16 ;  /* 0x000000100b0a7220 */ /* 0x000fe20000400000 */
[----:B------:R-:W-:-:S03]  /*b520*/  IADD3.X R161, R158, R5, R165, P3, P4 ;  /* 0x000000059ea17210 */ /* 0x000fc60001fe84a5 */
[----:B------:R-:W-:-:S05]  /*b530*/  FFMA R10, R31, R2, R10 ;  /* 0x000000021f0a7223 */ /* 0x000fca000000000a */
[----:B------:R-:W-:-:S05]  /*b540*/  F2FP.BF16.F32.PACK_AB R10, RZ, R10 ;  /* 0x0000000aff0a723e */ /* 0x000fca00000010ff */
[----:B------:R2:W-:Y:S01]  /*b550*/  @P2 STG.E.U16 desc[UR36][R160.64+0x12], R10 ;  /* 0x0000120aa0002986 */ /* 0x0005e2000c101524 */
[----:B------:R-:W-:Y:S05]  /*b560*/  @!P5 BRA `(.L_x_303) ;  /* 0x000000000004d947 */ /* 0x000fea0003800000 */
[----:B------:R0:W5:Y:S02]  /*b570*/  LDG.E.LTC128B.U16 R3, desc[UR36][R6.64+0x20] ;  /* 0x0000202406037981 */ /* 0x000164000c1e1520 */
.L_x_303:
[----:B------:R-:W-:Y:S05]  /*b580*/  BSYNC B1 ;  /* 0x0000000000017941 */ /* 0x000fea0003800000 */
.L_x_302:
[----:B-----5:R-:W-:Y:S01]  /*b590*/  SHF.L.U32 R5, R3, 0x10, RZ ;  /* 0x0000001003057819 */ /* 0x020fe200000006ff */
[----:B------:R-:W-:Y:S01]  /*b5a0*/  BSSY B1, `(.L_x_304) ;  /* 0x0000008000017945 */ /* 0x000fe20003800000 */
[----:B------:R-:W-:-:S03]  /*b5b0*/  ISETP.GT.AND P2, PT, R0, 0x11, P0 ;  /* 0x000000110000780c */ /* 0x000fc60000744270 */
[----:B------:R-:W-:-:S04]  /*b5c0*/  FMUL R5, R5, R16 ;  /* 0x0000001005057220 */ /* 0x000fc80000400000 */
[----:B------:R-:W-:-:S05]  /*b5d0*/  FFMA R5, R32, R2, R5 ;  /* 0x0000000220057223 */ /* 0x000fca0000000005 */
[----:B------:R-:W-:-:S05]  /*b5e0*/  F2FP.BF16.F32.PACK_AB R5, RZ, R5 ;  /* 0x00000005ff05723e */ /* 0x000fca00000010ff */
[----:B------:R0:W-:Y:S01]  /*b5f0*/  @P5 STG.E.U16 desc[UR36][R8.64+0x20], R5 ;  /* 0x0000200508005986 */ /* 0x0001e2000c101524 */
[----:B------:R-:W-:Y:S05]  /*b600*/  @!P2 BRA `(.L_x_305) ;  /* 0x000000000004a947 */ /* 0x000fea0003800000 */
[----:B------:R0:W5:Y:S02]  /*b610*/  LDG.E.LTC128B.U16 R3, desc[UR36][R6.64+0x22] ;  /* 0x0000222406037981 */ /* 0x000164000c1e1520 */
.L_x_305:
[----:B------:R-:W-:Y:S05]  /*b620*/  BSYNC B1 ;  /* 0x0000000000017941 */ /* 0x000fea0003800000 */
.L_x_304:
[----:B0----5:R-:W-:Y:S01]  /*b630*/  IMAD.U32 R5, R3, 0x10000, RZ ;  /* 0x0001000003057824 */ /* 0x021fe200078e00ff */
        /* <DEDUP_REMOVED lines=8> */
.L_x_307:
[----:B------:R-:W-:Y:S05]  /*b6c0*/  BSYNC B1 ;  /* 0x0000000000017941 */ /* 0x000fea0003800000 */
.L_x_306:
[----:B-----5:R-:W-:Y:S01]  /*b6d0*/  IMAD.U32 R5, R3, 0x10000, RZ ;  /* 0x0001000003057824 */ /* 0x020fe200078e00ff */
[----:B------:R-:W-:Y:S01]  /*b6e0*/  ISETP.GT.AND P2, PT, R0, 0x11, P1 ;  /* 0x000000110000780c */ /* 0x000fe20000f44270 */
[----:B0-----:R-:W-:Y:S01]  /*b6f0*/  @P3 IMAD.MOV.U32 R4, RZ, RZ, R160 ;  /* 0x000000ffff043224 */ /* 0x001fe200078e00a0 */
[----:B------:R-:W-:Y:S01]  /*b700*/  BSSY B1, `(.L_x_308) ;  /* 0x0000009000017945 */ /* 0x000fe20003800000 */
[----:B------:R-:W-:-:S04]  /*b710*/  FMUL R5, R5, R16 ;  /* 0x0000001005057220 */ /* 0x000fc80000400000 */
[----:B------:R-:W-:-:S05]  /*b720*/  FFMA R5, R34, R2, R5 ;  /* 0x0000000222057223 */ /* 0x000fca0000000005 */
[----:B------:R-:W-:-:S04]  /*b730*/  F2FP.BF16.F32.PACK_AB R5, RZ, R5 ;  /* 0x00000005ff05723e */ /* 0x000fc800000010ff */
[----:B--2---:R-:W-:Y:S01]  /*b740*/  PRMT R10, R5, 0x7610, R10 ;  /* 0x00007610050a7816 */ /* 0x004fe2000000000a */
[----:B------:R-:W-:-:S05]  /*b750*/  @P3 IMAD.MOV.U32 R5, RZ, RZ, R161 ;  /* 0x000000ffff053224 */ /* 0x000fca00078e00a1 */
[----:B------:R0:W-:Y:S01]  /*b760*/  @P3 STG.E.U16 desc[UR36][R4.64+0x20], R10 ;  /* 0x0000200a04003986 */ /* 0x0001e2000c101524 */
[----:B------:R-:W-:Y:S05]  /*b770*/  @!P2 BRA `(.L_x_309) ;  /* 0x000000000004a947 */ /* 0x000fea0003800000 */
[----:B------:R2:W5:Y:S02]  /*b780*/  LDG.E.LTC128B.U16 R3, desc[UR36][R12.64+0x22] ;  /* 0x000022240c037981 */ /* 0x000564000c1e1520 */
.L_x_309:
[----:B------:R-:W-:Y:S05]  /*b790*/  BSYNC B1 ;  /* 0x0000000000017941 */ /* 0x000fea0003800000 */
.L_x_308:
[----:B0----5:R-:W-:Y:S01]  /*b7a0*/  IMAD.U32 R5, R3, 0x10000, RZ ;  /* 0x0001000003057824 */ /* 0x021fe200078e00ff */
[----:B------:R-:W-:Y:S01]  /*b7b0*/  ISETP.GT.AND P3, PT, R0, 0x18, P0 ;  /* 0x000000180000780c */ /* 0x000fe20000764270 */
[----:B------:R-:W-:Y:S02]  /*b7c0*/  BSSY B1, `(.L_x_310) ;  /* 0x000000a000017945 */ /* 0x000fe40003800000 */
[----:B------:R-:W-:Y:S01]  /*b7d0*/  FMUL R4, R5, R16 ;  /* 0x0000001005047220 */ /* 0x000fe20000400000 */
[----:B------:R-:W-:-:S03]  /*b7e0*/  @P2 IMAD.MOV.U32 R5, RZ, RZ, R161 ;  /* 0x000000ffff052224 */ /* 0x000fc600078e00a1 */
[----:B------:R-:W-:-:S05]  /*b7f0*/  FFMA R4, R35, R2, R4 ;  /* 0x0000000223047223 */ /* 0x000fca0000000004 */
[----:B------:R-:W-:-:S04]  /*b800*/  F2FP.BF16.F32.PACK_AB R4, RZ, R4 ;  /* 0x00000004ff04723e */ /* 0x000fc800000010ff */
[----:B------:R-:W-:Y:S01]  /*b810*/  PRMT R10, R4, 0x7610, R10 ;  /* 0x00007610040a7816 */ /* 0x000fe2000000000a */
[----:B------:R-:W-:-:S05]  /*b820*/  @P2 IMAD.MOV.U32 R4, RZ, RZ, R160 ;  /* 0x000000ffff042224 */ /* 0x000fca00078e00a0 */
[----:B------:R0:W-:Y:S01]  /*b830*/  @P2 STG.E.U16 desc[UR36][R4.64+0x22], R10 ;  /* 0x0000220a04002986 */ /* 0x0001e2000c101524 */
[----:B------:R-:W-:Y:S05]  /*b840*/  @!P3 BRA `(.L_x_311) ;  /* 0x000000000004b947 */ /* 0x000fea0003800000 */
[----:B------:R0:W5:Y:S02]  /*b850*/  LDG.E.LTC128B.U16 R3, desc[UR36][R6.64+0x30] ;  /* 0x0000302406037981 */ /* 0x000164000c1e1520 */
.L_x_311:
[----:B------:R-:W-:Y:S05]  /*b860*/  BSYNC B1 ;  /* 0x0000000000017941 */ /* 0x000fea0003800000 */
.L_x_310:
        /* <DEDUP_REMOVED lines=9> */
.L_x_313:
[----:B------:R-:W-:Y:S05]  /*b900*/  BSYNC B1 ;  /* 0x0000000000017941 */ /* 0x000fea0003800000 */
.L_x_312:
[----:B0----5:R-:W-:Y:S01]  /*b910*/  SHF.L.U32 R5, R3, 0x10, RZ ;  /* 0x0000001003057819 */ /* 0x021fe200000006ff */
        /* <DEDUP_REMOVED lines=8> */
.L_x_315:
[----:B------:R-:W-:Y:S05]  /*b9a0*/  BSYNC B1 ;  /* 0x0000000000017941 */ /* 0x000fea0003800000 */
.L_x_314:
[----:B-----5:R-:W-:Y:S01]  /*b9b0*/  IMAD.U32 R5, R3, 0x10000, RZ ;  /* 0x0001000003057824 */ /* 0x020fe200078e00ff */
[----:B------:R-:W-:Y:S01]  /*b9c0*/  ISETP.GT.AND P2, PT, R0, 0x19, P1 ;  /* 0x000000190000780c */ /* 0x000fe20000f44270 */
[----:B0-----:R-:W-:Y:S01]  /*b9d0*/  @P3 IMAD.MOV.U32 R4, RZ, RZ, R160 ;  /* 0x000000ffff043224 */ /* 0x001fe200078e00a0 */
[----:B------:R-:W-:Y:S01]  /*b9e0*/  BSSY B1, `(.L_x_316) ;  /* 0x0000009000017945 */ /* 0x000fe20003800000 */
[----:B------:R-:W-:-:S04]  /*b9f0*/  FMUL R5, R5, R16 ;  /* 0x0000001005057220 */ /* 0x000fc80000400000 */
[----:B------:R-:W-:-:S05]  /*ba00*/  FFMA R5, R38, R2, R5 ;  /* 0x0000000226057223 */ /* 0x000fca0000000005 */
[----:B------:R-:W-:-:S04]  /*ba10*/  F2FP.BF16.F32.PACK_AB R5, RZ, R5 ;  /* 0x00000005ff05723e */ /* 0x000fc800000010ff */
[----:B------:R-:W-:Y:S01]  /*ba20*/  PRMT R10, R5, 0x7610, R10 ;  /* 0x00007610050a7816 */ /* 0x000fe2000000000a */
[----:B------:R-:W-:-:S05]  /*ba30*/  @P3 IMAD.MOV.U32 R5, RZ, RZ, R161 ;  /* 0x000000ffff053224 */ /* 0x000fca00078e00a1 */
[----:B------:R0:W-:Y:S01]  /*ba40*/  @P3 STG.E.U16 desc[UR36][R4.64+0x30], R10 ;  /* 0x0000300a04003986 */ /* 0x0001e2000c101524 */
[----:B------:R-:W-:Y:S05]  /*ba50*/  @!P2 BRA `(.L_x_317) ;  /* 0x000000000004a947 */ /* 0x000fea0003800000 */
[----:B------:R0:W5:Y:S02]  /*ba60*/  LDG.E.LTC128B.U16 R3, desc[UR36][R12.64+0x32] ;  /* 0x000032240c037981 */ /* 0x000164000c1e1520 */
.L_x_317:
[----:B------:R-:W-:Y:S05]  /*ba70*/  BSYNC B1 ;  /* 0x0000000000017941 */ /* 0x000fea0003800000 */
.L_x_316:
        /* <DEDUP_REMOVED lines=12> */
.L_x_319:
[----:B------:R-:W-:Y:S05]  /*bb40*/  BSYNC B1 ;  /* 0x0000000000017941 */ /* 0x000fea0003800000 */
.L_x_318:
        /* <DEDUP_REMOVED lines=9> */
.L_x_321:
[----:B------:R-:W-:Y:S05]  /*bbe0*/  BSYNC B1 ;  /* 0x0000000000017941 */ /* 0x000fea0003800000 */
.L_x_320:
        /* <DEDUP_REMOVED lines=9> */
.L_x_323:
[----:B------:R-:W-:Y:S05]  /*bc80*/  BSYNC B1 ;  /* 0x0000000000017941 */ /* 0x000fea0003800000 */
.L_x_322:
[----:B-----5:R-:W-:Y:S01]  /*bc90*/  SHF.L.U32 R5, R3, 0x10, RZ ;  /* 0x0000001003057819 */ /* 0x020fe200000006ff */
[----:B0-----:R-:W-:Y:S01]  /*bca0*/  @P3 IMAD.MOV.U32 R4, RZ, RZ, R160 ;  /* 0x000000ffff043224 */ /* 0x001fe200078e00a0 */
[----:B------:R-:W-:Y:S01]  /*bcb0*/  ISETP.GT.AND P2, PT, R0, 0x21, P1 ;  /* 0x000000210000780c */ /* 0x000fe20000f44270 */
[----:B------:R-:W-:Y:S02]  /*bcc0*/  BSSY B1, `(.L_x_324) ;  /* 0x0000009000017945 */ /* 0x000fe40003800000 */
        /* <DEDUP_REMOVED lines=8> */
.L_x_325:
[----:B------:R-:W-:Y:S05]  /*bd50*/  BSYNC B1 ;  /* 0x0000000000017941 */ /* 0x000fea0003800000 */
.L_x_324:
        /* <DEDUP_REMOVED lines=12> */
.L_x_327:
[----:B------:R-:W-:Y:S05]  /*be20*/  BSYNC B1 ;  /* 0x0000000000017941 */ /* 0x000fea0003800000 */
.L_x_326:
        /* <DEDUP_REMOVED lines=9> */
.L_x_329:
[----:B------:R-:W-:Y:S05]  /*bec0*/  BSYNC B1 ;  /* 0x0000000000017941 */ /* 0x000fea0003800000 */
.L_x_328:
        /* <DEDUP_REMOVED lines=9> */
.L_x_331:
[----:B------:R-:W-:Y:S05]  /*bf60*/  BSYNC B1 ;  /* 0x0000000000017941 */ /* 0x000fea0003800000 */
.L_x_330:
[----:B-----5:R-:W-:Y:S01]  /*bf70*/  IMAD.U32 R5, R3, 0x10000, RZ ;  /* 0x0001000003057824 */ /* 0x020fe200078e00ff */
[----:B0-----:R-:W-:Y:S01]  /*bf80*/  @P3 MOV R4, R160 ;  /* 0x000000a000043202 */ /* 0x001fe20000000f00 */
[----:B------:R-:W-:Y:S01]  /*bf90*/  BSSY B1, `(.L_x_332) ;  /* 0x000000a000017945 */ /* 0x000fe20003800000 */
[----:B------:R-:W-:Y:S01]  /*bfa0*/  ISETP.GT.AND P2, PT, R0, 0x29, P1 ;  /* 0x000000290000780c */ /* 0x000fe20000f44270 */
        /* <DEDUP_REMOVED lines=8> */
.L_x_333:
[----:B------:R-:W-:Y:S05]  /*c030*/  BSYNC B1 ;  /* 0x0000000000017941 */ /* 0x000fea0003800000 */
.L_x_332:
        /* <DEDUP_REMOVED lines=12> */
.L_x_335:
[----:B------:R-:W-:Y:S05]  /*c100*/  BSYNC B1 ;  /* 0x0000000000017941 */ /* 0x000fea0003800000 */
.L_x_334:
        /* <DEDUP_REMOVED lines=9> */
.L_x_337:
[----:B------:R-:W-:Y:S05]  /*c1a0*/  BSYNC B1 ;  /* 0x0000000000017941 */ /* 0x000fea0003800000 */
.L_x_336:
        /* <DEDUP_REMOVED lines=9> */
.L_x_339:
[----:B------:R-:W-:Y:S05]  /*c240*/  BSYNC B1 ;  /* 0x0000000000017941 */ /* 0x000fea0003800000 */
.L_x_338:
[----:B-----5:R-:W-:Y:S01]  /*c250*/  IMAD.U32 R5, R3, 0x10000, RZ ;  /* 0x0001000003057824 */ /* 0x020fe200078e00ff */
[----:B------:R-:W-:Y:S01]  /*c260*/  ISETP.GT.AND P2, PT, R0, 0x31, P1 ;  /* 0x000000310000780c */ /* 0x000fe20000f44270 */
[----:B0-----:R-:W-:Y:S01]  /*c270*/  @P3 IMAD.MOV.U32 R4, RZ, RZ, R160 ;  /* 0x000000ffff043224 */ /* 0x001fe200078e00a0 */
[----:B------:R-:W-:Y:S01]  /*c280*/  BSSY B1, `(.L_x_340) ;  /* 0x0000009000017945 */ /* 0x000fe20003800000 */
[----:B------:R-:W-:-:S04]  /*c290*/  FMUL R5, R5, R16 ;  /* 0x0000001005057220 */ /* 0x000fc80000400000 */
[----:B------:R-:W-:-:S05]  /*c2a0*/  FFMA R5, R50, R2, R5 ;  /* 0x0000000232057223 */ /* 0x000fca0000000005 */
[----:B------:R-:W-:-:S04]  /*c2b0*/  F2FP.BF16.F32.PACK_AB R5, RZ, R5 ;  /* 0x00000005ff05723e */ /* 0x000fc800000010ff */
[----:B------:R-:W-:Y:S02]  /*c2c0*/  PRMT R10, R5, 0x7610, R10 ;  /* 0x00007610050a7816 */ /* 0x000fe4000000000a */
[----:B------:R-:W-:-:S05]  /*c2d0*/  @P3 MOV R5, R161 ;  /* 0x000000a100053202 */ /* 0x000fca0000000f00 */
[----:B------:R0:W-:Y:S01]  /*c2e0*/  @P3 STG.E.U16 desc[UR36][R4.64+0x60], R10 ;  /* 0x0000600a04003986 */ /* 0x0001e2000c101524 */
[----:B------:R-:W-:Y:S05]  /*c2f0*/  @!P2 BRA `(.L_x_341) ;  /* 0x000000000004a947 */ /* 0x000fea0003800000 */
[----:B------:R0:W5:Y:S02]  /*c300*/  LDG.E.LTC128B.U16 R3, desc[UR36][R12.64+0x62] ;  /* 0x000062240c037981 */ /* 0x000164000c1e1520 */
.L_x_341:
[----:B------:R-:W-:Y:S05]  /*c310*/  BSYNC B1 ;  /* 0x0000000000017941 */ /* 0x000fea0003800000 */
.L_x_340:
        /* <DEDUP_REMOVED lines=12> */
.L_x_343:
[----:B------:R-:W-:Y:S05]  /*c3e0*/  BSYNC B1 ;  /* 0x0000000000017941 */ /* 0x000fea0003800000 */
.L_x_342:
        /* <DEDUP_REMOVED lines=9> */
.L_x_345:
[----:B------:R-:W-:Y:S05]  /*c480*/  BSYNC B1 ;  /* 0x0000000000017941 */ /* 0x000fea0003800000 */
.L_x_344:
        /* <DEDUP_REMOVED lines=9> */
.L_x_347:
[----:B------:R-:W-:Y:S05]  /*c520*/  BSYNC B1 ;  /* 0x0000000000017941 */ /* 0x000fea0003800000 */
.L_x_346:
        /* <DEDUP_REMOVED lines=12> */
.L_x_349:
[----:B------:R-:W-:Y:S05]  /*c5f0*/  BSYNC B1 ;  /* 0x0000000000017941 */ /* 0x000fea0003800000 */
.L_x_348:
[----:B0----5:R-:W-:Y:S01]  /*c600*/  SHF.L.U32 R5, R3, 0x10, RZ ;  /* 0x0000001003057819 */ /* 0x021fe200000006ff */
[----:B------:R-:W-:Y:S01]  /*c610*/  BSSY B1, `(.L_x_350) ;  /* 0x000000b000017945 */ /* 0x000fe20003800000 */
[----:B------:R-:W-:-:S03]  /*c620*/  ISETP.GT.AND P3, PT, R0, 0x40, P0 ;  /* 0x000000400000780c */ /* 0x000fc60000764270 */
        /* <DEDUP_REMOVED lines=9> */
.L_x_351:
[----:B------:R-:W-:Y:S05]  /*c6c0*/  BSYNC B1 ;  /* 0x0000000000017941 */ /* 0x000fea0003800000 */
.L_x_350:
        /* <DEDUP_REMOVED lines=9> */
.L_x_353:
[----:B------:R-:W-:Y:S05]  /*c760*/  BSYNC B1 ;  /* 0x0000000000017941 */ /* 0x000fea0003800000 */
.L_x_352:
        /* <DEDUP_REMOVED lines=9> */
.L_x_355:
[----:B------:R-:W-:Y:S05]  /*c800*/  BSYNC B1 ;  /* 0x0000000000017941 */ /* 0x000fea0003800000 */
.L_x_354:
        /* <DEDUP_REMOVED lines=12> */
.L_x_357:
[----:B------:R-:W-:Y:S05]  /*c8d0*/  BSYNC B1 ;  /* 0x0000000000017941 */ /* 0x000fea0003800000 */
.L_x_356:
[----:B0----5:R-:W-:Y:S01]  /*c8e0*/  IMAD.U32 R5, R3, 0x10000, RZ ;  /* 0x0001000003057824 */ /* 0x021fe200078e00ff */
[----:B------:R-:W-:Y:S01]  /*c8f0*/  ISETP.GT.AND P3, PT, R0, 0x48, P0 ;  /* 0x000000480000780c */ /* 0x000fe20000764270 */
[----:B------:R-:W-:Y:S02]  /*c900*/  BSSY B1, `(.L_x_358) ;  /* 0x000000a000017945 */ /* 0x000fe40003800000 */
[----:B------:R-:W-:Y:S01]  /*c910*/  FMUL R4, R5, R16 ;  /* 0x0000001005047220 */ /* 0x000fe20000400000 */
[----:B------:R-:W-:-:S03]  /*c920*/  @P2 IMAD.MOV.U32 R5, RZ, RZ, R161 ;  /* 0x000000ffff052224 */ /* 0x000fc600078e00a1 */
[----:B------:R-:W-:-:S05]  /*c930*/  FFMA R4, R59, R2, R4 ;  /* 0x000000023b047223 */ /* 0x000fca0000000004 */
[----:B------:R-:W-:-:S04]  /*c940*/  F2FP.BF16.F32.PACK_AB R4, RZ, R4 ;  /* 0x00000004ff04723e */ /* 0x000fc800000010ff */
[----:B------:R-:W-:Y:S02]  /*c950*/  PRMT R10, R4, 0x7610, R10 ;  /* 0x00007610040a7816 */ /* 0x000fe4000000000a */
[----:B------:R-:W-:-:S05]  /*c960*/  @P2 MOV R4, R160 ;  /* 0x000000a000042202 */ /* 0x000fca0000000f00 */
[----:B------:R0:W-:Y:S01]  /*c970*/  @P2 STG.E.U16 desc[UR36][R4.64+0x82], R10 ;  /* 0x0000820a04002986 */ /* 0x0001e2000c101524 */
[----:B------:R-:W-:Y:S05]  /*c980*/  @!P3 BRA `(.L_x_359) ;  /* 0x000000000004b947 */ /* 0x000fea0003800000 */
[----:B------:R0:W5:Y:S02]  /*c990*/  LDG.E.LTC128B.U16 R3, desc[UR36][R6.64+0x90] ;  /* 0x0000902406037981 */ /* 0x000164000c1e1520 */
.L_x_359:
[----:B------:R-:W-:Y:S05]  /*c9a0*/  BSYNC B1 ;  /* 0x0000000000017941 */ /* 0x000fea0003800000 */
.L_x_358:
        /* <DEDUP_REMOVED lines=9> */
.L_x_361:
[----:B------:R-:W-:Y:S05]  /*ca40*/  BSYNC B1 ;  /* 0x0000000000017941 */ /* 0x000fea0003800000 */
.L_x_360:
        /* <DEDUP_REMOVED lines=9> */
.L_x_363:
[----:B------:R-:W-:Y:S05]  /*cae0*/  BSYNC B1 ;  /* 0x0000000000017941 */ /* 0x000fea0003800000 */
.L_x_362:
        /* <DEDUP_REMOVED lines=12> */
.L_x_365:
[----:B------:R-:W-:Y:S05]  /*cbb0*/  BSYNC B1 ;  /* 0x0000000000017941 */ /* 0x000fea0003800000 */
.L_x_364:
[----:B0----5:R-:W-:Y:S01]  /*cbc0*/  IMAD.U32 R5, R3, 0x10000, RZ ;  /* 0x0001000003057824 */ /* 0x021fe200078e00ff */
[----:B------:R-:W-:Y:S01]  /*cbd0*/  ISETP.GT.AND P3, PT, R0, 0x50, P0 ;  /* 0x000000500000780c */ /* 0x000fe20000764270 */
[----:B------:R-:W-:Y:S02]  /*cbe0*/  BSSY B1, `(.L_x_366) ;  /* 0x000000a000017945 */ /* 0x000fe40003800000 */
[----:B------:R-:W-:Y:S01]  /*cbf0*/  FMUL R4, R5, R16 ;  /* 0x0000001005047220 */ /* 0x000fe20000400000 */
[----:B------:R-:W-:-:S03]  /*cc00*/  @P2 MOV R5, R161 ;  /* 0x000000a100052202 */ /* 0x000fc60000000f00 */
[----:B------:R-:W-:-:S05]  /*cc10*/  FFMA R4, R63, R2, R4 ;  /* 0x000000023f047223 */ /* 0x000fca0000000004 */
[----:B------:R-:W-:-:S04]  /*cc20*/  F2FP.BF16.F32.PACK_AB R4, RZ, R4 ;  /* 0x00000004ff04723e */ /* 0x000fc800000010ff */
[----:B------:R-:W-:Y:S01]  /*cc30*/  PRMT R10, R4, 0x7610, R10 ;  /* 0x00007610040a7816 */ /* 0x000fe2000000000a */
[----:B------:R-:W-:-:S05]  /*cc40*/  @P2 IMAD.MOV.U32 R4, RZ, RZ, R160 ;  /* 0x000000ffff042224 */ /* 0x000fca00078e00a0 */
[----:B------:R0:W-:Y:S01]  /*cc50*/  @P2 STG.E.U16 desc[UR36][R4.64+0x92], R10 ;  /* 0x0000920a04002986 */ /* 0x0001e2000c101524 */
[----:B------:R-:W-:Y:S05]  /*cc60*/  @!P3 BRA `(.L_x_367) ;  /* 0x000000000004b947 */ /* 0x000fea0003800000 */
[----:B------:R0:W5:Y:S02]  /*cc70*/  LDG.E.LTC128B.U16 R3, desc[UR36][R6.64+0xa0] ;  /* 0x0000a02406037981 */ /* 0x000164000c1e1520 */
.L_x_367:
[----:B------:R-:W-:Y:S05]  /*cc80*/  BSYNC B1 ;  /* 0x0000000000017941 */ /* 0x000fea0003800000 */
.L_x_366:
        /* <DEDUP_REMOVED lines=9> */
.L_x_369:
[----:B------:R-:W-:Y:S05]  /*cd20*/  BSYNC B1 ;  /* 0x0000000000017941 */ /* 0x000fea0003800000 */
.L_x_368:
        /* <DEDUP_REMOVED lines=9> */
.L_x_371:
[----:B------:R-:W-:Y:S05]  /*cdc0*/  BSYNC B1 ;  /* 0x0000000000017941 */ /* 0x000fea0003800000 */
.L_x_370:
        /* <DEDUP_REMOVED lines=12> */
.L_x_373:
[----:B------:R-:W-:Y:S05]  /*ce90*/  BSYNC B1 ;  /* 0x0000000000017941 */ /* 0x000fea0003800000 */
.L_x_372:
        /* <DEDUP_REMOVED lines=12> */
.L_x_375:
[----:B------:R-:W-:Y:S05]  /*cf60*/  BSYNC B1 ;  /* 0x0000000000017941 */ /* 0x000fea0003800000 */
.L_x_374:
        /* <DEDUP_REMOVED lines=9> */
.L_x_377:
[----:B------:R-:W-:Y:S05]  /*d000*/  BSYNC B1 ;  /* 0x0000000000017941 */ /* 0x000fea0003800000 */
.L_x_376:
        /* <DEDUP_REMOVED lines=9> */
.L_x_379:
[----:B------:R-:W-:Y:S05]  /*d0a0*/  BSYNC B1 ;  /* 0x0000000000017941 */ /* 0x000fea0003800000 */
.L_x_378:
        /* <DEDUP_REMOVED lines=12> */
.L_x_381:
[----:B------:R-:W-:Y:S05]  /*d170*/  BSYNC B1 ;  /* 0x0000000000017941 */ /* 0x000fea0003800000 */
.L_x_380:
        /* <DEDUP_REMOVED lines=12> */
.L_x_383:
[----:B------:R-:W-:Y:S05]  /*d240*/  BSYNC B1 ;  /* 0x0000000000017941 */ /* 0x000fea0003800000 */
.L_x_382:
        /* <DEDUP_REMOVED lines=9> */
.L_x_385:
[----:B------:R-:W-:Y:S05]  /*d2e0*/  BSYNC B1 ;  /* 0x0000000000017941 */ /* 0x000fea0003800000 */
.L_x_384:
        /* <DEDUP_REMOVED lines=9> */
.L_x_387:
[----:B------:R-:W-:Y:S05]  /*d380*/  BSYNC B1 ;  /* 0x0000000000017941 */ /* 0x000fea0003800000 */
.L_x_386:
        /* <DEDUP_REMOVED lines=12> */
.L_x_389:
[----:B------:R-:W-:Y:S05]  /*d450*/  BSYNC B1 ;  /* 0x0000000000017941 */ /* 0x000fea0003800000 */
.L_x_388:
        /* <DEDUP_REMOVED lines=12> */
.L_x_391:
[----:B------:R-:W-:Y:S05]  /*d520*/  BSYNC B1 ;  /* 0x0000000000017941 */ /* 0x000fea0003800000 */
.L_x_390:
        /* <DEDUP_REMOVED lines=9> */
.L_x_393:
[----:B------:R-:W-:Y:S05]  /*d5c0*/  BSYNC B1 ;  /* 0x0000000000017941 */ /* 0x000fea0003800000 */
.L_x_392:
        /* <DEDUP_REMOVED lines=9> */
.L_x_395:
[----:B------:R-:W-:Y:S05]  /*d660*/  BSYNC B1 ;  /* 0x0000000000017941 */ /* 0x000fea0003800000 */
.L_x_394:
        /* <DEDUP_REMOVED lines=12> */
.L_x_397:
[----:B------:R-:W-:Y:S05]  /*d730*/  BSYNC B1 ;  /* 0x0000000000017941 */ /* 0x000fea0003800000 */
.L_x_396:
        /* <DEDUP_REMOVED lines=12> */
.L_x_399:
[----:B------:R-:W-:Y:S05]  /*d800*/  BSYNC B1 ;  /* 0x0000000000017941 */ /* 0x000fea0003800000 */
.L_x_398:
        /* <DEDUP_REMOVED lines=9> */
.L_x_401:
[----:B------:R-:W-:Y:S05]  /*d8a0*/  BSYNC B1 ;  /* 0x0000000000017941 */ /* 0x000fea0003800000 */
.L_x_400:
        /* <DEDUP_REMOVED lines=9> */
.L_x_403:
[----:B------:R-:W-:Y:S05]  /*d940*/  BSYNC B1 ;  /* 0x0000000000017941 */ /* 0x000fea0003800000 */
.L_x_402:
        /* <DEDUP_REMOVED lines=12> */
.L_x_405:
[----:B------:R-:W-:Y:S05]  /*da10*/  BSYNC B1 ;  /* 0x0000000000017941 */ /* 0x000fea0003800000 */
.L_x_404:
        /* <DEDUP_REMOVED lines=12> */
.L_x_407:
[----:B------:R-:W-:Y:S05]  /*dae0*/  BSYNC B1 ;  /* 0x0000000000017941 */ /* 0x000fea0003800000 */
.L_x_406:
        /* <DEDUP_REMOVED lines=9> */
.L_x_409:
[----:B------:R-:W-:Y:S05]  /*db80*/  BSYNC B1 ;  /* 0x0000000000017941 */ /* 0x000fea0003800000 */
.L_x_408:
        /* <DEDUP_REMOVED lines=9> */
.L_x_411:
[----:B------:R-:W-:Y:S05]  /*dc20*/  BSYNC B1 ;  /* 0x0000000000017941 */ /* 0x000fea0003800000 */
.L_x_410:
        /* <DEDUP_REMOVED lines=12> */
.L_x_413:
[----:B------:R-:W-:Y:S05]  /*dcf0*/  BSYNC B1 ;  /* 0x0000000000017941 */ /* 0x000fea0003800000 */
.L_x_412:
        /* <DEDUP_REMOVED lines=12> */
.L_x_415:
[----:B------:R-:W-:Y:S05]  /*ddc0*/  BSYNC B1 ;  /* 0x0000000000017941 */ /* 0x000fea0003800000 */
.L_x_414:
        /* <DEDUP_REMOVED lines=9> */
.L_x_417:
[----:B------:R-:W-:Y:S05]  /*de60*/  BSYNC B1 ;  /* 0x0000000000017941 */ /* 0x000fea0003800000 */
.L_x_416:
        /* <DEDUP_REMOVED lines=9> */
.L_x_419:
[----:B------:R-:W-:Y:S05]  /*df00*/  BSYNC B1 ;  /* 0x0000000000017941 */ /* 0x000fea0003800000 */
.L_x_418:
        /* <DEDUP_REMOVED lines=12> */
.L_x_421:
[----:B------:R-:W-:Y:S05]  /*dfd0*/  BSYNC B1 ;  /* 0x0000000000017941 */ /* 0x000fea0003800000 */
.L_x_420:
        /* <DEDUP_REMOVED lines=12> */
.L_x_423:
[----:B------:R-:W-:Y:S05]  /*e0a0*/  BSYNC B1 ;  /* 0x0000000000017941 */ /* 0x000fea0003800000 */
.L_x_422:
        /* <DEDUP_REMOVED lines=9> */
.L_x_425:
[----:B------:R-:W-:Y:S05]  /*e140*/  BSYNC B1 ;  /* 0x0000000000017941 */ /* 0x000fea0003800000 */
.L_x_424:
        /* <DEDUP_REMOVED lines=9> */
.L_x_427:
[----:B------:R-:W-:Y:S05]  /*e1e0*/  BSYNC B1 ;  /* 0x0000000000017941 */ /* 0x000fea0003800000 */
.L_x_426:
        /* <DEDUP_REMOVED lines=12> */
.L_x_429:
[----:B------:R-:W-:Y:S05]  /*e2b0*/  BSYNC B1 ;  /* 0x0000000000017941 */ /* 0x000fea0003800000 */
.L_x_428:
        /* <DEDUP_REMOVED lines=12> */
.L_x_431:
[----:B------:R-:W-:Y:S05]  /*e380*/  BSYNC B1 ;  /* 0x0000000000017941 */ /* 0x000fea0003800000 */
.L_x_430:
        /* <DEDUP_REMOVED lines=9> */
.L_x_433:
[----:B------:R-:W-:Y:S05]  /*e420*/  BSYNC B1 ;  /* 0x0000000000017941 */ /* 0x000fea0003800000 */
.L_x_432:
        /* <DEDUP_REMOVED lines=9> */
.L_x_435:
[----:B------:R-:W-:Y:S05]  /*e4c0*/  BSYNC B1 ;  /* 0x0000000000017941 */ /* 0x000fea0003800000 */
.L_x_434:
        /* <DEDUP_REMOVED lines=12> */
.L_x_437:
[----:B------:R-:W-:Y:S05]  /*e590*/  BSYNC B1 ;  /* 0x0000000000017941 */ /* 0x000fea0003800000 */
.L_x_436:
        /* <DEDUP_REMOVED lines=12> */
.L_x_439:
[----:B------:R-:W-:Y:S05]  /*e660*/  BSYNC B1 ;  /* 0x0000000000017941 */ /* 0x000fea0003800000 */
.L_x_438:
        /* <DEDUP_REMOVED lines=9> */
.L_x_441:
[----:B------:R-:W-:Y:S05]  /*e700*/  BSYNC B1 ;  /* 0x0000000000017941 */ /* 0x000fea0003800000 */
.L_x_440:
        /* <DEDUP_REMOVED lines=9> */
.L_x_443:
[----:B------:R-:W-:Y:S05]  /*e7a0*/  BSYNC B1 ;  /* 0x0000000000017941 */ /* 0x000fea0003800000 */
.L_x_442:
        /* <DEDUP_REMOVED lines=12> */
.L_x_445:
[----:B------:R-:W-:Y:S05]  /*e870*/  BSYNC B1 ;  /* 0x0000000000017941 */ /* 0x000fea0003800000 */
.L_x_444:
        /* <DEDUP_REMOVED lines=12> */
.L_x_447:
[----:B------:R-:W-:Y:S05]  /*e940*/  BSYNC B1 ;  /* 0x0000000000017941 */ /* 0x000fea0003800000 */
.L_x_446:
        /* <DEDUP_REMOVED lines=9> */
.L_x_449:
[----:B------:R-:W-:Y:S05]  /*e9e0*/  BSYNC B1 ;  /* 0x0000000000017941 */ /* 0x000fea0003800000 */
.L_x_448:
        /* <DEDUP_REMOVED lines=9> */
.L_x_451:
[----:B------:R-:W-:Y:S05]  /*ea80*/  BSYNC B1 ;  /* 0x0000000000017941 */ /* 0x000fea0003800000 */
.L_x_450:
        /* <DEDUP_REMOVED lines=12> */
.L_x_453:
[----:B------:R-:W-:Y:S05]  /*eb50*/  BSYNC B1 ;  /* 0x0000000000017941 */ /* 0x000fea0003800000 */
.L_x_452:
        /* <DEDUP_REMOVED lines=12> */
.L_x_455:
[----:B------:R-:W-:Y:S05]  /*ec20*/  BSYNC B1 ;  /* 0x0000000000017941 */ /* 0x000fea0003800000 */
.L_x_454:
        /* <DEDUP_REMOVED lines=9> */
.L_x_457:
[----:B------:R-:W-:Y:S05]  /*ecc0*/  BSYNC B1 ;  /* 0x0000000000017941 */ /* 0x000fea0003800000 */
.L_x_456:
        /* <DEDUP_REMOVED lines=9> */
.L_x_459:
[----:B------:R-:W-:Y:S05]  /*ed60*/  BSYNC B1 ;  /* 0x0000000000017941 */ /* 0x000fea0003800000 */
.L_x_458:
        /* <DEDUP_REMOVED lines=12> */
.L_x_461:
[----:B------:R-:W-:Y:S05]  /*ee30*/  BSYNC B1 ;  /* 0x0000000000017941 */ /* 0x000fea0003800000 */
.L_x_460:
        /* <DEDUP_REMOVED lines=12> */
.L_x_463:
[----:B------:R-:W-:Y:S05]  /*ef00*/  BSYNC B1 ;  /* 0x0000000000017941 */ /* 0x000fea0003800000 */
.L_x_462:
        /* <DEDUP_REMOVED lines=9> */
.L_x_465:
[----:B------:R-:W-:Y:S05]  /*efa0*/  BSYNC B1 ;  /* 0x0000000000017941 */ /* 0x000fea0003800000 */
.L_x_464:
        /* <DEDUP_REMOVED lines=9> */
.L_x_467:
[----:B------:R-:W-:Y:S05]  /*f040*/  BSYNC B1 ;  /* 0x0000000000017941 */ /* 0x000fea0003800000 */
.L_x_466:
        /* <DEDUP_REMOVED lines=12> */
.L_x_469:
[----:B------:R-:W-:Y:S05]  /*f110*/  BSYNC B1 ;  /* 0x0000000000017941 */ /* 0x000fea0003800000 */
.L_x_468:
        /* <DEDUP_REMOVED lines=12> */
.L_x_471:
[----:B------:R-:W-:Y:S05]  /*f1e0*/  BSYNC B1 ;  /* 0x0000000000017941 */ /* 0x000fea0003800000 */
.L_x_470:
        /* <DEDUP_REMOVED lines=9> */
.L_x_473:
[----:B------:R-:W-:Y:S05]  /*f280*/  BSYNC B1 ;  /* 0x0000000000017941 */ /* 0x000fea0003800000 */
.L_x_472:
        /* <DEDUP_REMOVED lines=9> */
.L_x_475:
[----:B------:R-:W-:Y:S05]  /*f320*/  BSYNC B1 ;  /* 0x0000000000017941 */ /* 0x000fea0003800000 */
.L_x_474:
        /* <DEDUP_REMOVED lines=12> */
.L_x_477:
[----:B------:R-:W-:Y:S05]  /*f3f0*/  BSYNC B1 ;  /* 0x0000000000017941 */ /* 0x000fea0003800000 */
.L_x_476:
        /* <DEDUP_REMOVED lines=12> */
.L_x_479:
[----:B------:R-:W-:Y:S05]  /*f4c0*/  BSYNC B1 ;  /* 0x0000000000017941 */ /* 0x000fea0003800000 */
.L_x_478:
        /* <DEDUP_REMOVED lines=9> */
.L_x_481:
[----:B------:R-:W-:Y:S05]  /*f560*/  BSYNC B1 ;  /* 0x0000000000017941 */ /* 0x000fea0003800000 */
.L_x_480:
        /* <DEDUP_REMOVED lines=9> */
.L_x_483:
[----:B------:R-:W-:Y:S05]  /*f600*/  BSYNC B1 ;  /* 0x0000000000017941 */ /* 0x000fea0003800000 */
.L_x_482:
        /* <DEDUP_REMOVED lines=12> */
.L_x_485:
[----:B------:R-:W-:Y:S05]  /*f6d0*/  BSYNC B1 ;  /* 0x0000000000017941 */ /* 0x000fea0003800000 */
.L_x_484:
        /* <DEDUP_REMOVED lines=12> */
.L_x_487:
[----:B------:R-:W-:Y:S05]  /*f7a0*/  BSYNC B1 ;  /* 0x0000000000017941 */ /* 0x000fea0003800000 */
.L_x_486:
        /* <DEDUP_REMOVED lines=9> */
.L_x_489:
[----:B------:R-:W-:Y:S05]  /*f840*/  BSYNC B1 ;  /* 0x0000000000017941 */ /* 0x000fea0003800000 */
.L_x_488:
        /* <DEDUP_REMOVED lines=9> */
.L_x_491:
[----:B------:R-:W-:Y:S05]  /*f8e0*/  BSYNC B1 ;  /* 0x0000000000017941 */ /* 0x000fea0003800000 */
.L_x_490:
        /* <DEDUP_REMOVED lines=12> */
.L_x_493:
[----:B------:R-:W-:Y:S05]  /*f9b0*/  BSYNC B1 ;  /* 0x0000000000017941 */ /* 0x000fea0003800000 */
.L_x_492:
        /* <DEDUP_REMOVED lines=12> */
.L_x_495:
[----:B------:R-:W-:Y:S05]  /*fa80*/  BSYNC B1 ;  /* 0x0000000000017941 */ /* 0x000fea0003800000 */
.L_x_494:
        /* <DEDUP_REMOVED lines=9> */
.L_x_497:
[----:B------:R-:W-:Y:S05]  /*fb20*/  BSYNC B1 ;  /* 0x0000000000017941 */ /* 0x000fea0003800000 */
.L_x_496:
        /* <DEDUP_REMOVED lines=9> */
.L_x_499:
[----:B------:R-:W-:Y:S05]  /*fbc0*/  BSYNC B1 ;  /* 0x0000000000017941 */ /* 0x000fea0003800000 */
.L_x_498:
        /* <DEDUP_REMOVED lines=12> */
.L_x_501:
[----:B------:R-:W-:Y:S05]  /*fc90*/  BSYNC B1 ;  /* 0x0000000000017941 */ /* 0x000fea0003800000 */
.L_x_500:
        /* <DEDUP_REMOVED lines=12> */
.L_x_503:
[----:B------:R-:W-:Y:S05]  /*fd60*/  BSYNC B1 ;  /* 0x0000000000017941 */ /* 0x000fea0003800000 */
.L_x_502:
        /* <DEDUP_REMOVED lines=9> */
.L_x_505:
[----:B------:R-:W-:Y:S05]  /*fe00*/  BSYNC B1 ;  /* 0x0000000000017941 */ /* 0x000fea0003800000 */
.L_x_504:
        /* <DEDUP_REMOVED lines=9> */
.L_x_507:
[----:B------:R-:W-:Y:S05]  /*fea0*/  BSYNC B1 ;  /* 0x0000000000017941 */ /* 0x000fea0003800000 */
.L_x_506:
        /* <DEDUP_REMOVED lines=12> */
.L_x_509:
[----:B------:R-:W-:Y:S05]  /*ff70*/  BSYNC B1 ;  /* 0x0000000000017941 */ /* 0x000fea0003800000 */
.L_x_508:
        /* <DEDUP_REMOVED lines=12> */
.L_x_511:
[----:B------:R-:W-:Y:S05]  /*10040*/  BSYNC B1 ;  /* 0x0000000000017941 */ /* 0x000fea0003800000 */
.L_x_510:
        /* <DEDUP_REMOVED lines=9> */
.L_x_513:
[----:B------:R-:W-:Y:S05]  /*100e0*/  BSYNC B1 ;  /* 0x0000000000017941 */ /* 0x000fea0003800000 */
.L_x_512:
        /* <DEDUP_REMOVED lines=9> */
.L_x_515:
[----:B------:R-:W-:Y:S05]  /*10180*/  BSYNC B1 ;  /* 0x0000000000017941 */ /* 0x000fea0003800000 */
.L_x_514:
        /* <DEDUP_REMOVED lines=12> */
.L_x_517:
[----:B------:R-:W-:Y:S05]  /*10250*/  BSYNC B1 ;  /* 0x0000000000017941 */ /* 0x000fea0003800000 */
.L_x_516:
        /* <DEDUP_REMOVED lines=12> */
.L_x_519:
[----:B------:R-:W-:Y:S05]  /*10320*/  BSYNC B1 ;  /* 0x0000000000017941 */ /* 0x000fea0003800000 */
.L_x_518:
        /* <DEDUP_REMOVED lines=9> */
.L_x_521:
[----:B------:R-:W-:Y:S05]  /*103c0*/  BSYNC B1 ;  /* 0x0000000000017941 */ /* 0x000fea0003800000 */
.L_x_520:
        /* <DEDUP_REMOVED lines=9> */
.L_x_523:
[----:B------:R-:W-:Y:S05]  /*10460*/  BSYNC B1 ;  /* 0x0000000000017941 */ /* 0x000fea0003800000 */
.L_x_522:
        /* <DEDUP_REMOVED lines=12> */
.L_x_525:
[----:B------:R-:W-:Y:S05]  /*10530*/  BSYNC B1 ;  /* 0x0000000000017941 */ /* 0x000fea0003800000 */
.L_x_524:
        /* <DEDUP_REMOVED lines=12> */
.L_x_527:
[----:B------:R-:W-:Y:S05]  /*10600*/  BSYNC B1 ;  /* 0x0000000000017941 */ /* 0x000fea0003800000 */
.L_x_526:
        /* <DEDUP_REMOVED lines=9> */
.L_x_529:
[----:B------:R-:W-:Y:S05]  /*106a0*/  BSYNC B1 ;  /* 0x0000000000017941 */ /* 0x000fea0003800000 */
.L_x_528:
        /* <DEDUP_REMOVED lines=9> */
.L_x_531:
[----:B------:R-:W-:Y:S05]  /*10740*/  BSYNC B1 ;  /* 0x0000000000017941 */ /* 0x000fea0003800000 */
.L_x_530:
        /* <DEDUP_REMOVED lines=12> */
.L_x_533:
[----:B------:R-:W-:Y:S05]  /*10810*/  BSYNC B1 ;  /* 0x0000000000017941 */ /* 0x000fea0003800000 */
.L_x_532:
        /* <DEDUP_REMOVED lines=12> */
.L_x_535:
[----:B------:R-:W-:Y:S05]  /*108e0*/  BSYNC B1 ;  /* 0x0000000000017941 */ /* 0x000fea0003800000 */
.L_x_534:
        /* <DEDUP_REMOVED lines=9> */
.L_x_537:
[----:B------:R-:W-:Y:S05]  /*10980*/  BSYNC B1 ;  /* 0x0000000000017941 */ /* 0x000fea0003800000 */
.L_x_536:
        /* <DEDUP_REMOVED lines=9> */
.L_x_539:
[----:B------:R-:W-:Y:S05]  /*10a20*/  BSYNC B1 ;  /* 0x0000000000017941 */ /* 0x000fea0003800000 */
.L_x_538:
[----:B-----5:R-:W-:Y:S01]  /*10a30*/  SHF.L.U32 R5, R3, 0x10, RZ ;  /* 0x0000001003057819 */ /* 0x020fe200000006ff */
[----:B0-----:R-:W-:Y:S01]  /*10a40*/  @P2 IMAD.MOV.U32 R4, RZ, RZ, R160 ;  /* 0x000000ffff042224 */ /* 0x001fe200078e00a0 */
[----:B------:R-:W-:Y:S01]  /*10a50*/  ISETP.GT.AND P1, PT, R0, 0xf9, P1 ;  /* 0x000000f90000780c */ /* 0x000fe20000f24270 */
[----:B------:R-:W-:Y:S02]  /*10a60*/  BSSY B1, `(.L_x_540) ;  /* 0x0000009000017945 */ /* 0x000fe40003800000 */
[----:B------:R-:W-:-:S04]  /*10a70*/  FMUL R5, R5, R16 ;  /* 0x0000001005057220 */ /* 0x000fc80000400000 */
[----:B------:R-:W-:-:S05]  /*10a80*/  FFMA R5, R150, R2, R5 ;  /* 0x0000000296057223 */ /* 0x000fca0000000005 */
[----:B------:R-:W-:-:S04]  /*10a90*/  F2FP.BF16.F32.PACK_AB R5, RZ, R5 ;  /* 0x00000005ff05723e */ /* 0x000fc800000010ff */
[----:B-1--4-:R-:W-:Y:S01]  /*10aa0*/  PRMT R6, R5, 0x7610, R6 ;  /* 0x0000761005067816 */ /* 0x012fe20000000006 */
[----:B------:R-:W-:-:S05]  /*10ab0*/  @P2 IMAD.MOV.U32 R5, RZ, RZ, R161 ;  /* 0x000000ffff052224 */ /* 0x000fca00078e00a1 */
[----:B------:R0:W-:Y:S01]  /*10ac0*/  @P2 STG.E.U16 desc[UR36][R4.64+0x1f0], R6 ;  /* 0x0001f00604002986 */ /* 0x0001e2000c101524 */
[----:B------:R-:W-:Y:S05]  /*10ad0*/  @!P1 BRA `(.L_x_541) ;  /* 0x0000000000049947 */ /* 0x000fea0003800000 */
[----:B------:R1:W5:Y:S02]  /*10ae0*/  LDG.E.LTC128B.U16 R3, desc[UR36][R12.64+0x1f2] ;  /* 0x0001f2240c037981 */ /* 0x000364000c1e1520 */
.L_x_541:
[----:B------:R-:W-:Y:S05]  /*10af0*/  BSYNC B1 ;  /* 0x0000000000017941 */ /* 0x000fea0003800000 */
.L_x_540:
[----:B------:R-:W-:Y:S05]  /*10b00*/  @!P1 BRA `(.L_x_542) ;  /* 0x0000004c00b09947 */ /* 0x000fea0003800000 */
[----:B-----5:R-:W-:-:S04]  /*10b10*/  IMAD.U32 R3, R3, 0x10000, RZ ;  /* 0x0001000003037824 */ /* 0x020fc800078e00ff */
[----:B------:R-:W-:-:S04]  /*10b20*/  FMUL R0, R3, R16 ;  /* 0x0000001003007220 */ /* 0x000fc80000400000 */
[----:B------:R-:W-:-:S05]  /*10b30*/  FFMA R0, R151, R2, R0 ;  /* 0x0000000297007223 */ /* 0x000fca0000000000 */
[----:B------:R-:W-:-:S05]  /*10b40*/  F2FP.BF16.F32.PACK_AB R0, RZ, R0 ;  /* 0x00000000ff00723e */ /* 0x000fca00000010ff */
[----:B------:R4:W-:Y:S01]  /*10b50*/  STG.E.U16 desc[UR36][R160.64+0x1f2], R0 ;  /* 0x0001f200a0007986 */ /* 0x0009e2000c101524 */
[----:B------:R-:W-:Y:S05]  /*10b60*/  BRA `(.L_x_542) ;  /* 0x0000004c00987947 */ /* 0x000fea0003800000 */
.L_x_35:
[----:B------:R-:W2:Y:S01]  /*10b70*/  LDL.LU R3, [R1] ;  /* 0x0000000001037983 */ /* 0x000ea20000300800 */
[----:B------:R-:W-:-:S03]  /*10b80*/  ULDC.64 UR4, c[0x0][0x5c0] ;  /* 0x0001700000047ab9 */ /* 0x000fc60000000a00 */
[----:B------:R-:W3:Y:S04]  /*10b90*/  LDL.LU R9, [R1+0x60] ;  /* 0x0000600001097983 */ /* 0x000ee80000300800 */
[----:B------:R-:W4:Y:S04]  /*10ba0*/  LDL.LU R11, [R1+0x8c] ;  /* 0x00008c00010b7983 */ /* 0x000f280000300800 */
[----:B------:R-:W5:Y:S04]  /*10bb0*/  LDL.LU R12, [R1+0x90] ;  /* 0x00009000010c7983 */ /* 0x000f680000300800 */
        /* <DEDUP_REMOVED lines=74> */
[----:B------:R-:W5:Y:S01]  /*11060*/  LDL.LU R161, [R1+0x1cc] ;  /* 0x0001cc0001a17983 */ /* 0x000f620000300800 */
[----:B--2---:R-:W-:-:S03]  /*11070*/  FMUL R3, R3, R2 ;  /* 0x0000000203037220 */ /* 0x004fc60000400000 */
[----:B------:R-:W2:Y:S01]  /*11080*/  LDL.LU R160, [R1+0x1d0] ;  /* 0x0001d00001a07983 */ /* 0x000ea20000300800 */
[----:B------:R-:W-:-:S03]  /*11090*/  LEA R4, P0, R6, UR4, 0x1 ;  /* 0x0000000406047c11 */ /* 0x000fc6000f8008ff */
[----:B------:R-:W2:Y:S04]  /*110a0*/  LDL.LU R159, [R1+0x1d4] ;  /* 0x0001d400019f7983 */ /* 0x000ea80000300800 */
[----:B------:R-:W2:Y:S04]  /*110b0*/  LDL.LU R158, [R1+0x1d8] ;  /* 0x0001d800019e7983 */ /* 0x000ea80000300800 */
[----:B------:R-:W2:Y:S04]  /*110c0*/  LDL.LU R157, [R1+0x1dc] ;  /* 0x0001dc00019d7983 */ /* 0x000ea80000300800 */
[----:B------:R-:W2:Y:S01]  /*110d0*/  LDL.LU R156, [R1+0x1e0] ;  /* 0x0001e000019c7983 */ /* 0x000ea20000300800 */
[----:B------:R-:W-:-:S03]  /*110e0*/  LEA.HI.X R5, R6, UR5, R10, 0x1, P0 ;  /* 0x0000000506057c11 */ /* 0x000fc600080f0c0a */
[----:B------:R-:W2:Y:S01]  /*110f0*/  LDL.LU R155, [R1+0x1e4] ;  /* 0x0001e400019b7983 */ /* 0x000ea20000300800 */
[----:B------:R-:W-:-:S03]  /*11100*/  F2FP.BF16.F32.PACK_AB R3, RZ, R3 ;  /* 0x00000003ff03723e */ /* 0x000fc600000010ff */
[----:B------:R-:W2:Y:S04]  /*11110*/  LDL.LU R154, [R1+0x1e8] ;  /* 0x0001e800019a7983 */ /* 0x000ea80000300800 */
[----:B------:R-:W2:Y:S04]  /*11120*/  LDL.LU R23, [R1+0x1ec] ;  /* 0x0001ec0001177983 */ /* 0x000ea80000300800 */
[----:B------:R-:W2:Y:S04]  /*11130*/  LDL.LU R22, [R1+0x1f0] ;  /* 0x0001f00001167983 */ /* 0x000ea80000300800 */
[----:B------:R-:W2:Y:S04]  /*11140*/  LDL.LU R21, [R1+0x1f4] ;  /* 0x0001f40001157983 */ /* 0x000ea80000300800 */
[----:B------:R-:W2:Y:S04]  /*11150*/  LDL.LU R20, [R1+0x1f8] ;  /* 0x0001f80001147983 */ /* 0x000ea80000300800 */
[----:B------:R-:W2:Y:S04]  /*11160*/  LDL.LU R19, [R1+0x1fc] ;  /* 0x0001fc0001137983 */ /* 0x000ea80000300800 */
[----:B------:R-:W3:Y:S04]  /*11170*/  LDL.LU R7, [R1+0x8] ;  /* 0x0000080001077983 */ /* 0x000ee80000300800 */
[----:B------:R-:W4:Y:S04]  /*11180*/  LDL.LU R6, [R1+0xc] ;  /* 0x00000c0001067983 */ /* 0x000f280000300800 */
[----:B------:R0:W-:Y:S04]  /*11190*/  @P1 STG.E.U16 desc[UR36][R4.64], R3 ;  /* 0x0000000304001986 */ /* 0x0001e8000c101524 */
[----:B0-----:R-:W5:Y:S01]  /*111a0*/  LDL.LU R3, [R1+0x4] ;  /* 0x0000040001037983 */ /* 0x001f620000300800 */
[----:B------:R-:W-:Y:S01]  /*111b0*/  ISETP.GT.AND P0, PT, R0, 0x1, P3 ;  /* 0x000000010000780c */ /* 0x000fe20001f04270 */
[----:B------:R-:W-:Y:S01]  /*111c0*/  USHF.L.U32 UR5, UR8, 0x4, URZ ;  /* 0x0000000408057899 */ /* 0x000fe2000800063f */
[----:B------:R-:W-:Y:S01]  /*111d0*/  ISETP.GT.AND P2, PT, R153, 0x8, PT ;  /* 0x000000089900780c */ /* 0x000fe20003f44270 */
[----:B------:R-:W-:Y:S01]  /*111e0*/  USHF.L.U64.HI UR4, UR8, 0x4, UR9 ;  /* 0x0000000408047899 */ /* 0x000fe20008010209 */
[----:B---3--:R-:W-:-:S05]  /*111f0*/  FMUL R7, R7, R2 ;  /* 0x0000000207077220 */ /* 0x008fca0000400000 */
[----:B------:R-:W-:-:S04]  /*11200*/  F2FP.BF16.F32.PACK_AB R7, RZ, R7 ;  /* 0x00000007ff07723e */ /* 0x000fc800000010ff */
[----:B------:R-:W-:Y:S01]  /*11210*/  PRMT R8, R7, 0x7610, R8 ;  /* 0x0000761007087816 */ /* 0x000fe20000000008 */
[----:B-----5:R-:W-:-:S05]  /*11220*/  FMUL R3, R3, R2 ;  /* 0x0000000203037220 */ /* 0x020fca0000400000 */
[----:B------:R-:W-:-:S05]  /*11230*/  F2FP.BF16.F32.PACK_AB R3, RZ, R3 ;  /* 0x00000003ff03723e */ /* 0x000fca00000010ff */
[----:B------:R4:W-:Y:S01]  /*11240*/  @P0 STG.E.U16 desc[UR36][R4.64+0x2], R3 ;  /* 0x0000020304000986 */ /* 0x0009e2000c101524 */
[----:B------:R-:W-:Y:S01]  /*11250*/  ISETP.GT.AND P0, PT, R0, RZ, P2 ;  /* 0x000000ff0000720c */ /* 0x000fe20001704270 */
[----:B----4-:R-:W-:Y:S01]  /*11260*/  FMUL R3, R6, R2 ;  /* 0x0000000206037220 */ /* 0x010fe20000400000 */
[----:B------:R-:W-:-:S04]  /*11270*/  IADD3 R6, P1, R4, UR5, RZ ;  /* 0x0000000504067c10 */ /* 0x000fc8000ff3e0ff */
[----:B------:R-:W-:Y:S02]  /*11280*/  IADD3.X R7, R5, UR4, RZ, P1, !PT ;  /* 0x0000000405077c10 */ /* 0x000fe40008ffe4ff */
[----:B------:R-:W-:-:S05]  /*11290*/  F2FP.BF16.F32.PACK_AB R3, RZ, R3 ;  /* 0x00000003ff03723e */ /* 0x000fca00000010ff */
[----:B------:R0:W-:Y:S01]  /*112a0*/  @P0 STG.E.U16 desc[UR36][R6.64], R8 ;  /* 0x0000000806000986 */ /* 0x0001e2000c101524 */
[----:B------:R-:W-:-:S03]  /*112b0*/  ISETP.GT.AND P0, PT, R0, 0x1, P2 ;  /* 0x000000010000780c */ /* 0x000fc60001704270 */
[----:B0-----:R-:W3:Y:S10]  /*112c0*/  LDL.LU R8, [R1+0x50] ;  /* 0x0000500001087983 */ /* 0x001ef40000300800 */
[----:B------:R0:W-:Y:S04]  /*112d0*/  @P0 STG.E.U16 desc[UR36][R6.64+0x2], R3 ;  /* 0x0000020306000986 */ /* 0x0001e8000c101524 */
[----:B0-----:R-:W4:Y:S01]  /*112e0*/  LDL.LU R3, [R1+0x10] ;  /* 0x0000100001037983 */ /* 0x001f220000300800 */
[----:B------:R-:W-:Y:S01]  /*112f0*/  ISETP.GT.AND P0, PT, R0, 0x8, P3 ;  /* 0x000000080000780c */ /* 0x000fe20001f04270 */
[----:B----4-:R-:W-:-:S05]  /*11300*/  FMUL R3, R3, R2 ;  /* 0x0000000203037220 */ /* 0x010fca0000400000 */
[----:B------:R-:W-:-:S07]  /*11310*/  F2FP.BF16.F32.PACK_AB R3, RZ, R3 ;  /* 0x00000003ff03723e */ /* 0x000fce00000010ff */
        /* <DEDUP_REMOVED lines=73> */
[----:B---3--:R-:W-:-:S05]  /*117b0*/  FMUL R8, R8, R2 ;  /* 0x0000000208087220 */ /* 0x008fca0000400000 */
[----:B------:R-:W-:Y:S01]  /*117c0*/  F2FP.BF16.F32.PACK_AB R8, RZ, R8 ;  /* 0x00000008ff08723e */ /* 0x000fe200000010ff */
[----:B----4-:R-:W-:-:S05]  /*117d0*/  FMUL R3, R3, R2 ;  /* 0x0000000203037220 */ /* 0x010fca0000400000 */
[----:B------:R-:W-:-:S05]  /*117e0*/  F2FP.BF16.F32.PACK_AB R3, RZ, R3 ;  /* 0x00000003ff03723e */ /* 0x000fca00000010ff */
[----:B------:R0:W-:Y:S01]  /*117f0*/  @P0 STG.E.U16 desc[UR36][R6.64+0x42], R3 ;  /* 0x0000420306000986 */ /* 0x0001e2000c101524 */
[----:B------:R-:W-:-:S03]  /*11800*/  ISETP.GT.AND P0, PT, R0, 0x28, P3 ;  /* 0x000000280000780c */ /* 0x000fc60001f04270 */
[----:B0-----:R-:W3:Y:S01]  /*11810*/  LDL.LU R3, [R1+0x54] ;  /* 0x0000540001037983 */ /* 0x001ee20000300800 */
[----:B------:R-:W-:-:S09]  /*11820*/  ISETP.GT.AND P1, PT, R0, 0x29, P3 ;  /* 0x000000290000780c */ /* 0x000fd20001f24270 */
[----:B------:R0:W-:Y:S04]  /*11830*/  @P0 STG.E.U16 desc[UR36][R4.64+0x50], R8 ;  /* 0x0000500804000986 */ /* 0x0001e8000c101524 */
[----:B0-----:R-:W4:Y:S01]  /*11840*/  LDL.LU R8, [R1+0x58] ;  /* 0x0000580001087983 */ /* 0x001f220000300800 */
[----:B---3--:R-:W-:-:S05]  /*11850*/  FMUL R3, R3, R2 ;  /* 0x0000000203037220 */ /* 0x008fca0000400000 */
[----:B------:R-:W-:-:S05]  /*11860*/  F2FP.BF16.F32.PACK_AB R3, RZ, R3 ;  /* 0x00000003ff03723e */ /* 0x000fca00000010ff */
[----:B------:R0:W-:Y:S01]  /*11870*/  @P1 STG.E.U16 desc[UR36][R4.64+0x52], R3 ;  /* 0x0000520304001986 */ /* 0x0001e2000c101524 */
[----:B----4-:R-:W-:-:S05]  /*11880*/  FMUL R8, R8, R2 ;  /* 0x0000000208087220 */ /* 0x010fca0000400000 */
[----:B------:R-:W-:Y:S01]  /*11890*/  F2FP.BF16.F32.PACK_AB R8, RZ, R8 ;  /* 0x00000008ff08723e */ /* 0x000fe200000010ff */
[----:B0-----:R-:W3:Y:S03]  /*118a0*/  LDL.LU R3, [R1+0x5c] ;  /* 0x00005c0001037983 */ /* 0x001ee60000300800 */
[----:B------:R-:W-:Y:S02]  /*118b0*/  PRMT R10, R8, 0x7610, R10 ;  /* 0x00007610080a7816 */ /* 0x000fe4000000000a */
[----:B------:R-:W4:Y:S01]  /*118c0*/  LDL.LU R8, [R1+0x64] ;  /* 0x0000640001087983 */ /* 0x000f220000300800 */
[C---:B------:R-:W-:Y:S02]  /*118d0*/  ISETP.GT.AND P1, PT, R0.reuse, 0x28, P2 ;  /* 0x000000280000780c */ /* 0x040fe40001724270 */
[C---:B------:R-:W-:Y:S02]  /*118e0*/  ISETP.GT.AND P4, PT, R0.reuse, 0x29, P2 ;  /* 0x000000290000780c */ /* 0x040fe40001784270 */
[C---:B------:R-:W-:Y:S01]  /*118f0*/  ISETP.GT.AND P5, PT, R0.reuse, 0x30, P3 ;  /* 0x000000300000780c */ /* 0x040fe20001fa4270 */
[----:B------:R-:W-:Y:S01]  /*11900*/  FMUL R9, R9, R2 ;  /* 0x0000000209097220 */ /* 0x000fe20000400000 */
[----:B------:R-:W-:-:S04]  /*11910*/  ISETP.GT.AND P0, PT, R0, 0x31, P3 ;  /* 0x000000310000780c */ /* 0x000fc80001f04270 */
[----:B------:R-:W-:-:S03]  /*11920*/  F2FP.BF16.F32.PACK_AB R9, RZ, R9 ;  /* 0x00000009ff09723e */ /* 0x000fc600000010ff */
[----:B------:R0:W-:Y:S04]  /*11930*/  @P1 STG.E.U16 desc[UR36][R6.64+0x50], R10 ;  /* 0x0000500a06001986 */ /* 0x0001e8000c101524 */
[----:B0-----:R-:W5:Y:S01]  /*11940*/  LDL.LU R10, [R1+0x74] ;  /* 0x00007400010a7983 */ /* 0x001f620000300800 */
[----:B---3--:R-:W-:-:S05]  /*11950*/  FMUL R3, R3, R2 ;  /* 0x0000000203037220 */ /* 0x008fca0000400000 */
[----:B------:R-:W-:Y:S01]  /*11960*/  F2FP.BF16.F32.PACK_AB R3, RZ, R3 ;  /* 0x00000003ff03723e */ /* 0x000fe200000010ff */
[----:B----4-:R-:W-:-:S04]  /*11970*/  FMUL R8, R8, R2 ;  /* 0x0000000208087220 */ /* 0x010fc80000400000 */
[----:B------:R0:W-:Y:S04]  /*11980*/  @P4 STG.E.U16 desc[UR36][R6.64+0x52], R3 ;  /* 0x0000520306004986 */ /* 0x0001e8000c101524 */
[----:B------:R1:W-:Y:S01]  /*11990*/  @P5 STG.E.U16 desc[UR36][R4.64+0x60], R9 ;  /* 0x0000600904005986 */ /* 0x0003e2000c101524 */
[----:B0-----:R-:W-:-:S03]  /*119a0*/  F2FP.BF16.F32.PACK_AB R3, RZ, R8 ;  /* 0x00000008ff03723e */ /* 0x001fc600000010ff */
[----:B------:R-:W3:Y:S01]  /*119b0*/  LDL.LU R8, [R1+0x68] ;  /* 0x0000680001087983 */ /* 0x000ee20000300800 */
[----:B-1----:R-:W-:-:S03]  /*119c0*/  PRMT R9, R3, 0x7610, R9 ;  /* 0x0000761003097816 */ /* 0x002fc60000000009 */
[----:B------:R-:W4:Y:S04]  /*119d0*/  LDL.LU R3, [R1+0x6c] ;  /* 0x00006c0001037983 */ /* 0x000f280000300800 */
[----:B------:R0:W-:Y:S04]  /*119e0*/  @P0 STG.E.U16 desc[UR36][R4.64+0x62], R9 ;  /* 0x0000620904000986 */ /* 0x0001e8000c101524 */
[----:B0-----:R-:W2:Y:S01]  /*119f0*/  LDL.LU R9, [R1+0x70] ;  /* 0x0000700001097983 */ /* 0x001ea20000300800 */
[----:B------:R-:W-:Y:S01]  /*11a00*/  ISETP.GT.AND P1, PT, R0, 0x30, P2 ;  /* 0x000000300000780c */ /* 0x000fe20001724270 */
[----:B---3--:R-:W-:-:S05]  /*11a10*/  FMUL R8, R8, R2 ;  /* 0x0000000208087220 */ /* 0x008fca0000400000 */
[----:B------:R-:W-:-:S07]  /*11a20*/  F2FP.BF16.F32.PACK_AB R8, RZ, R8 ;  /* 0x00000008ff08723e */ /* 0x000fce00000010ff */
[----:B------:R0:W-:Y:S01]  /*11a30*/  @P1 STG.E.U16 desc[UR36][R6.64+0x60], R8 ;  /* 0x0000600806001986 */ /* 0x0001e2000c101524 */
[----:B--2---:R-:W-:-:S05]  /*11a40*/  FMUL R9, R9, R2 ;  /* 0x0000000209097220 */ /* 0x004fca0000400000 */
[----:B0-----:R-:W-:-:S04]  /*11a50*/  F2FP.BF16.F32.PACK_AB R8, RZ, R9 ;  /* 0x00000009ff08723e */ /* 0x001fc800000010ff */
[----:B------:R-:W-:Y:S02]  /*11a60*/  PRMT R9, R8, 0x7610, R9 ;  /* 0x0000761008097816 */ /* 0x000fe40000000009 */
[----:B------:R-:W2:Y:S01]  /*11a70*/  LDL.LU R8, [R1+0x78] ;  /* 0x0000780001087983 */ /* 0x000ea20000300800 */
[C---:B------:R-:W-:Y:S01]  /*11a80*/  ISETP.GT.AND P4, PT, R0.reuse, 0x31, P2 ;  /* 0x000000310000780c */ /* 0x040fe20001784270 */
[-C--:B----4-:R-:W-:Y:S01]  /*11a90*/  FMUL R3, R3, R2.reuse ;  /* 0x0000000203037220 */ /* 0x090fe20000400000 */
[----:B------:R-:W-:Y:S01]  /*11aa0*/  ISETP.GT.AND P5, PT, R0, 0x38, P3 ;  /* 0x000000380000780c */ /* 0x000fe20001fa4270 */
[----:B-----5:R-:W-:-:S03]  /*11ab0*/  FMUL R10, R10, R2 ;  /* 0x000000020a0a7220 */ /* 0x020fc60000400000 */
[----:B------:R-:W-:Y:S02]  /*11ac0*/  F2FP.BF16.F32.PACK_AB R3, RZ, R3 ;  /* 0x00000003ff03723e */ /* 0x000fe400000010ff */
[----:B------:R-:W-:-:S05]  /*11ad0*/  ISETP.GT.AND P6, PT, R0, 0x39, P3 ;  /* 0x000000390000780c */ /* 0x000fca0001fc4270 */
[----:B------:R0:W-:Y:S04]  /*11ae0*/  @P4 STG.E.U16 desc[UR36][R6.64+0x62], R3 ;  /* 0x0000620306004986 */ /* 0x0001e8000c101524 */
[----:B------:R1:W-:Y:S01]  /*11af0*/  @P5 STG.E.U16 desc[UR36][R4.64+0x70], R9 ;  /* 0x0000700904005986 */ /* 0x0003e2000c101524 */
[----:B0-----:R-:W-:-:S04]  /*11b00*/  F2FP.BF16.F32.PACK_AB R3, RZ, R10 ;  /* 0x0000000aff03723e */ /* 0x001fc800000010ff */
[----:B------:R-:W-:Y:S01]  /*11b10*/  PRMT R10, R3, 0x7610, R10 ;  /* 0x00007610030a7816 */ /* 0x000fe2000000000a */
[----:B-1----:R-:W3:Y:S04]  /*11b20*/  LDL.LU R9, [R1+0x80] ;  /* 0x0000800001097983 */ /* 0x002ee80000300800 */
[----:B------:R0:W-:Y:S01]  /*11b30*/  @P6 STG.E.U16 desc[UR36][R4.64+0x72], R10 ;  /* 0x0000720a04006986 */ /* 0x0001e2000c101524 */
[----:B--2---:R-:W-:-:S05]  /*11b40*/  FMUL R8, R8, R2 ;  /* 0x0000000208087220 */ /* 0x004fca0000400000 */
[----:B------:R-:W-:Y:S02]  /*11b50*/  F2FP.BF16.F32.PACK_AB R3, RZ, R8 ;  /* 0x00000008ff03723e */ /* 0x000fe400000010ff */
[----:B------:R-:W2:Y:S02]  /*11b60*/  LDL.LU R8, [R1+0x7c] ;  /* 0x00007c0001087983 */ /* 0x000ea40000300800 */
[----:B0-----:R-:W-:Y:S02]  /*11b70*/  PRMT R10, R3, 0x7610, R10 ;  /* 0x00007610030a7816 */ /* 0x001fe4000000000a */
[----:B------:R-:W4:Y:S01]  /*11b80*/  LDL.LU R3, [R1+0x84] ;  /* 0x0000840001037983 */ /* 0x000f220000300800 */
[C---:B------:R-:W-:Y:S02]  /*11b90*/  ISETP.GT.AND P0, PT, R0.reuse, 0x38, P2 ;  /* 0x000000380000780c */ /* 0x040fe40001704270 */
[C---:B------:R-:W-:Y:S02]  /*11ba0*/  ISETP.GT.AND P1, PT, R0.reuse, 0x39, P2 ;  /* 0x000000390000780c */ /* 0x040fe40001724270 */
[----:B------:R-:W-:-:S02]  /*11bb0*/  ISETP.GT.AND P4, PT, R0, 0x40, P3 ;  /* 0x000000400000780c */ /* 0x000fc40001f84270 */
[----:B------:R-:W-:-:S07]  /*11bc0*/  ISETP.GT.AND P5, PT, R0, 0x41, P3 ;  /* 0x000000410000780c */ /* 0x000fce0001fa4270 */
[----:B------:R0:W-:Y:S01]  /*11bd0*/  @P0 STG.E.U16 desc[UR36][R6.64+0x70], R10 ;  /* 0x0000700a06000986 */ /* 0x0001e2000c101524 */
[----:B---3--:R-:W-:-:S05]  /*11be0*/  FMUL R9, R9, R2 ;  /* 0x0000000209097220 */ /* 0x008fca0000400000 */
[----:B------:R-:W-:Y:S01]  /*11bf0*/  F2FP.BF16.F32.PACK_AB R9, RZ, R9 ;  /* 0x00000009ff09723e */ /* 0x000fe200000010ff */
[-C--:B--2---:R-:W-:Y:S01]  /*11c00*/  FMUL R8, R8, R2.reuse ;  /* 0x0000000208087220 */ /* 0x084fe20000400000 */
[----:B----4-:R-:W-:-:S04]  /*11c10*/  FMUL R3, R3, R2 ;  /* 0x0000000203037220 */ /* 0x010fc80000400000 */
[----:B------:R-:W-:-:S04]  /*11c20*/  F2FP.BF16.F32.PACK_AB R8, RZ, R8 ;  /* 0x00000008ff08723e */ /* 0x000fc800000010ff */
[----:B0-----:R-:W-:Y:S02]  /*11c30*/  PRMT R10, R8, 0x7610, R10 ;  /* 0x00007610080a7816 */ /* 0x001fe4000000000a */
[----:B------:R-:W-:Y:S01]  /*11c40*/  F2FP.BF16.F32.PACK_AB R3, RZ, R3 ;  /* 0x00000003ff03723e */ /* 0x000fe200000010ff */
[----:B------:R-:W2:Y:S04]  /*11c50*/  LDL.LU R8, [R1+0x88] ;  /* 0x0000880001087983 */ /* 0x000ea80000300800 */
[----:B------:R-:W-:Y:S04]  /*11c60*/  @P1 STG.E.U16 desc[UR36][R6.64+0x72], R10 ;  /* 0x0000720a06001986 */ /* 0x000fe8000c101524 */
[----:B------:R0:W-:Y:S04]  /*11c70*/  @P4 STG.E.U16 desc[UR36][R4.64+0x80], R9 ;  /* 0x0000800904004986 */ /* 0x0001e8000c101524 */
[----:B------:R1:W-:Y:S04]  /*11c80*/  @P5 STG.E.U16 desc[UR36][R4.64+0x82], R3 ;  /* 0x0000820304005986 */ /* 0x0003e8000c101524 */
[----:B0-----:R-:W3:Y:S04]  /*11c90*/  LDL.LU R9, [R1+0x94] ;  /* 0x0000940001097983 */ /* 0x001ee80000300800 */
[----:B-1----:R-:W4:Y:S01]  /*11ca0*/  LDL.LU R3, [R1+0x98] ;  /* 0x0000980001037983 */ /* 0x002f220000300800 */
[----:B------:R-:W-:Y:S01]  /*11cb0*/  ISETP.GT.AND P0, PT, R0, 0x40, P2 ;  /* 0x000000400000780c */ /* 0x000fe20001704270 */
[----:B--2---:R-:W-:-:S05]  /*11cc0*/  FMUL R8, R8, R2 ;  /* 0x0000000208087220 */ /* 0x004fca0000400000 */
[----:B------:R-:W-:-:S07]  /*11cd0*/  F2FP.BF16.F32.PACK_AB R8, RZ, R8 ;  /* 0x00000008ff08723e */ /* 0x000fce00000010ff */
[----:B------:R0:W-:Y:S01]  /*11ce0*/  @P0 STG.E.U16 desc[UR36][R6.64+0x80], R8 ;  /* 0x0000800806000986 */ /* 0x0001e2000c101524 */
[----:B----4-:R-:W-:-:S05]  /*11cf0*/  FMUL R3, R3, R2 ;  /* 0x0000000203037220 */ /* 0x010fca0000400000 */
[----:B0-----:R-:W-:Y:S02]  /*11d00*/  F2FP.BF16.F32.PACK_AB R8, RZ, R3 ;  /* 0x00000003ff08723e */ /* 0x001fe400000010ff */
[----:B------:R-:W2:Y:S02]  /*11d10*/  LDL.LU R3, [R1+0x9c] ;  /* 0x00009c0001037983 */ /* 0x000ea40000300800 */
[----:B------:R-:W-:Y:S02]  /*11d20*/  PRMT R13, R8, 0x7610, R13 ;  /* 0x00007610080d7816 */ /* 0x000fe4000000000d */
[----:B------:R-:W4:Y:S01]  /*11d30*/  LDL.LU R8, [R1+0xa0] ;  /* 0x0000a00001087983 */ /* 0x000f220000300800 */
[C---:B------:R-:W-:Y:S01]  /*11d40*/  ISETP.GT.AND P1, PT, R0.reuse, 0x41, P2 ;  /* 0x000000410000780c */ /* 0x040fe20001724270 */
[-C--:B---3--:R-:W-:Y:S01]  /*11d50*/  FMUL R9, R9, R2.reuse ;  /* 0x0000000209097220 */ /* 0x088fe20000400000 */
[-C--:B------:R-:W-:Y:S01]  /*11d60*/  FMUL R11, R11, R2.reuse ;  /* 0x000000020b0b7220 */ /* 0x080fe20000400000 */
[----:B------:R-:W-:Y:S01]  /*11d70*/  ISETP.GT.AND P4, PT, R0, 0x48, P3 ;  /* 0x000000480000780c */ /* 0x000fe20001f84270 */
[----:B------:R-:W-:-:S02]  /*11d80*/  FMUL R12, R12, R2 ;  /* 0x000000020c0c7220 */ /* 0x000fc40000400000 */
[----:B------:R-:W-:Y:S02]  /*11d90*/  F2FP.BF16.F32.PACK_AB R9, RZ, R9 ;  /* 0x00000009ff09723e */ /* 0x000fe400000010ff */
[----:B------:R-:W-:Y:S02]  /*11da0*/  F2FP.BF16.F32.PACK_AB R11, RZ, R11 ;  /* 0x0000000bff0b723e */ /* 0x000fe400000010ff */
[----:B------:R-:W-:Y:S02]  /*11db0*/  F2FP.BF16.F32.PACK_AB R10, RZ, R12 ;  /* 0x0000000cff0a723e */ /* 0x000fe400000010ff */
[----:B------:R-:W-:Y:S02]  /*11dc0*/  PRMT R12, R9, 0x7610, R12 ;  /* 0x00007610090c7816 */ /* 0x000fe4000000000c */
[C---:B------:R-:W-:Y:S01]  /*11dd0*/  ISETP.GT.AND P5, PT, R0.reuse, 0x49, P3 ;  /* 0x000000490000780c */ /* 0x040fe20001fa4270 */
[----:B------:R-:W-:Y:S01]  /*11de0*/  @P1 STG.E.U16 desc[UR36][R6.64+0x82], R11 ;  /* 0x0000820b06001986 */ /* 0x000fe2000c101524 */
[----:B------:R-:W-:-:S02]  /*11df0*/  ISETP.GT.AND P0, PT, R0, 0x48, P2 ;  /* 0x000000480000780c */ /* 0x000fc40001704270 */
[C---:B------:R-:W-:Y:S01]  /*11e00*/  ISETP.GT.AND P1, PT, R0.reuse, 0x49, P2 ;  /* 0x000000490000780c */ /* 0x040fe20001724270 */
[----:B------:R0:W-:Y:S01]  /*11e10*/  @P4 STG.E.U16 desc[UR36][R4.64+0x90], R10 ;  /* 0x0000900a04004986 */ /* 0x0001e2000c101524 */
[----:B------:R-:W-:-:S07]  /*11e20*/  ISETP.GT.AND P4, PT, R0, 0x50, P3 ;  /* 0x000000500000780c */ /* 0x000fce0001f84270 */
[----:B------:R1:W-:Y:S01]  /*11e30*/  @P5 STG.E.U16 desc[UR36][R4.64+0x92], R12 ;  /* 0x0000920c04005986 */ /* 0x0003e2000c101524 */
[----:B------:R-:W-:-:S03]  /*11e40*/  ISETP.GT.AND P5, PT, R0, 0x51, P3 ;  /* 0x000000510000780c */ /* 0x000fc60001fa4270 */
[----:B------:R3:W-:Y:S01]  /*11e50*/  @P0 STG.E.U16 desc[UR36][R6.64+0x90], R13 ;  /* 0x0000900d06000986 */ /* 0x0007e2000c101524 */
[C---:B------:R-:W-:Y:S02]  /*11e60*/  ISETP.GT.AND P0, PT, R0.reuse, 0x51, P2 ;  /* 0x000000510000780c */ /* 0x040fe40001704270 */
[----:B------:R-:W-:Y:S01]  /*11e70*/  ISETP.GT.AND P6, PT, R0, 0x71, P3 ;  /* 0x000000710000780c */ /* 0x000fe20001fc4270 */
[----:B--2---:R-:W-:-:S05]  /*11e80*/  FMUL R3, R3, R2 ;  /* 0x0000000203037220 */ /* 0x004fca0000400000 */
[----:B------:R-:W-:Y:S01]  /*11e90*/  F2FP.BF16.F32.PACK_AB R9, RZ, R3 ;  /* 0x00000003ff09723e */ /* 0x000fe200000010ff */
[-C--:B----4-:R-:W-:Y:S01]  /*11ea0*/  FMUL R3, R8, R2.reuse ;  /* 0x0000000208037220 */ /* 0x090fe20000400000 */
[----:B------:R-:W-:-:S04]  /*11eb0*/  FMUL R8, R235, R2 ;  /* 0x00000002eb087220 */ /* 0x000fc80000400000 */
[----:B------:R-:W-:Y:S02]  /*11ec0*/  F2FP.BF16.F32.PACK_AB R3, RZ, R3 ;  /* 0x00000003ff03723e */ /* 0x000fe400000010ff */
[----:B0-----:R-:W-:Y:S02]  /*11ed0*/  PRMT R10, R9, 0x7610, R10 ;  /* 0x00007610090a7816 */ /* 0x001fe4000000000a */
[----:B------:R-:W-:Y:S01]  /*11ee0*/  PRMT R11, R3, 0x7610, R11 ;  /* 0x00007610030b7816 */ /* 0x000fe2000000000b */
[----:B------:R-:W-:Y:S01]  /*11ef0*/  FMUL R3, R233, R2 ;  /* 0x00000002e9037220 */ /* 0x000fe20000400000 */
[----:B------:R-:W-:Y:S01]  /*11f00*/  F2FP.BF16.F32.PACK_AB R8, RZ, R8 ;  /* 0x00000008ff08723e */ /* 0x000fe200000010ff */
[----:B------:R-:W-:Y:S01]  /*11f10*/  FMUL R9, R234, R2 ;  /* 0x00000002ea097220 */ /* 0x000fe20000400000 */
[----:B------:R0:W-:Y:S02]  /*11f20*/  @P1 STG.E.U16 desc[UR36][R6.64+0x92], R10 ;  /* 0x0000920a06001986 */ /* 0x0001e4000c101524 */
[----:B-1----:R-:W-:-:S02]  /*11f30*/  PRMT R12, R8, 0x7610, R12 ;  /* 0x00007610080c7816 */ /* 0x002fc4000000000c */
[----:B------:R-:W-:Y:S01]  /*11f40*/  F2FP.BF16.F32.PACK_AB R8, RZ, R3 ;  /* 0x00000003ff08723e */ /* 0x000fe200000010ff */
[-C--:B------:R-:W-:Y:S01]  /*11f50*/  FMUL R3, R232, R2.reuse ;  /* 0x00000002e8037220 */ /* 0x080fe20000400000 */
[C---:B------:R-:W-:Y:S02]  /*11f60*/  ISETP.GT.AND P1, PT, R0.reuse, 0x50, P2 ;  /* 0x000000500000780c */ /* 0x040fe40001724270 */
[----:B------:R-:W-:Y:S01]  /*11f70*/  F2FP.BF16.F32.PACK_AB R9, RZ, R9 ;  /* 0x00000009ff09723e */ /* 0x000fe200000010ff */
[----:B------:R1:W-:Y:S01]  /*11f80*/  @P4 STG.E.U16 desc[UR36][R4.64+0xa0], R11 ;  /* 0x0000a00b04004986 */ /* 0x0003e2000c101524 */
[----:B------:R-:W-:Y:S02]  /*11f90*/  ISETP.GT.AND P4, PT, R0, 0x58, P3 ;  /* 0x000000580000780c */ /* 0x000fe40001f84270 */
[----:B---3--:R-:W-:Y:S02]  /*11fa0*/  PRMT R13, R9, 0x7610, R13 ;  /* 0x00007610090d7816 */ /* 0x008fe4000000000d */
[----:B------:R-:W-:Y:S01]  /*11fb0*/  F2FP.BF16.F32.PACK_AB R9, RZ, R3 ;  /* 0x00000003ff09723e */ /* 0x000fe200000010ff */
[-C--:B------:R-:W-:Y:S01]  /*11fc0*/  FMUL R3, R230, R2.reuse ;  /* 0x00000002e6037220 */ /* 0x080fe20000400000 */
[----:B------:R-:W-:Y:S01]  /*11fd0*/  PRMT R14, R8, 0x7610, R14 ;  /* 0x00007610080e7816 */ /* 0x000fe2000000000e */
[----:B------:R-:W-:Y:S01]  /*11fe0*/  FMUL R8, R231, R2 ;  /* 0x00000002e7087220 */ /* 0x000fe20000400000 */
[----:B------:R2:W-:Y:S01]  /*11ff0*/  @P5 STG.E.U16 desc[UR36][R4.64+0xa2], R12 ;  /* 0x0000a20c04005986 */ /* 0x0005e2000c101524 */
[----:B------:R-:W-:-:S02]  /*12000*/  ISETP.GT.AND P5, PT, R0, 0x59, P3 ;  /* 0x000000590000780c */ /* 0x000fc40001fa4270 */
[----:B------:R-:W-:Y:S01]  /*12010*/  F2FP.BF16.F32.PACK_AB R3, RZ, R3 ;  /* 0x00000003ff03723e */ /* 0x000fe200000010ff */
[----:B------:R-:W-:Y:S01]  /*12020*/  @P1 STG.E.U16 desc[UR36][R6.64+0xa0], R13 ;  /* 0x0000a00d06001986 */ /* 0x000fe2000c101524 */
[----:B0-----:R-:W-:Y:S01]  /*12030*/  F2FP.BF16.F32.PACK_AB R10, RZ, R8 ;  /* 0x00000008ff0a723e */ /* 0x001fe200000010ff */
[-C--:B------:R-:W-:Y:S01]  /*12040*/  FMUL R8, R229, R2.reuse ;  /* 0x00000002e5087220 */ /* 0x080fe20000400000 */
[----:B-1----:R-:W-:Y:S01]  /*12050*/  PRMT R11, R3, 0x7610, R11 ;  /* 0x00007610030b7816 */ /* 0x002fe2000000000b */
[----:B------:R-:W-:Y:S01]  /*12060*/  @P0 STG.E.U16 desc[UR36][R6.64+0xa2], R14 ;  /* 0x0000a20e06000986 */ /* 0x000fe2000c101524 */
[----:B------:R-:W-:Y:S01]  /*12070*/  ISETP.GT.AND P0, PT, R0, 0x58, P2 ;  /* 0x000000580000780c */ /* 0x000fe20001704270 */
[----:B------:R-:W-:Y:S01]  /*12080*/  FMUL R3, R228, R2 ;  /* 0x00000002e4037220 */ /* 0x000fe20000400000 */
[C---:B------:R-:W-:Y:S01]  /*12090*/  ISETP.GT.AND P1, PT, R0.reuse, 0x59, P2 ;  /* 0x000000590000780c */ /* 0x040fe20001724270 */
[----:B------:R0:W-:Y:S01]  /*120a0*/  @P4 STG.E.U16 desc[UR36][R4.64+0xb0], R9 ;  /* 0x0000b00904004986 */ /* 0x0001e2000c101524 */
[----:B------:R-:W-:-:S02]  /*120b0*/  ISETP.GT.AND P4, PT, R0, 0x60, P3 ;  /* 0x000000600000780c */ /* 0x000fc40001f84270 */
[----:B------:R-:W-:Y:S01]  /*120c0*/  F2FP.BF16.F32.PACK_AB R8, RZ, R8 ;  /* 0x00000008ff08723e */ /* 0x000fe200000010ff */
[----:B------:R1:W-:Y:S03]  /*120d0*/  @P5 STG.E.U16 desc[UR36][R4.64+0xb2], R10 ;  /* 0x0000b20a04005986 */ /* 0x0003e6000c101524 */
[----:B--2---:R-:W-:Y:S02]  /*120e0*/  PRMT R12, R8, 0x7610, R12 ;  /* 0x00007610080c7816 */ /* 0x004fe4000000000c */
[----:B0-----:R-:W-:Y:S01]  /*120f0*/  F2FP.BF16.F32.PACK_AB R9, RZ, R3 ;  /* 0x00000003ff09723e */ /* 0x001fe200000010ff */
[-C--:B------:R-:W-:Y:S01]  /*12100*/  FMUL R3, R227, R2.reuse ;  /* 0x00000002e3037220 */ /* 0x080fe20000400000 */
[-C--:B------:R-:W-:Y:S02]  /*12110*/  FMUL R8, R226, R2.reuse ;  /* 0x00000002e2087220 */ /* 0x080fe40000400000 */
[----:B-1----:R-:W-:Y:S01]  /*12120*/  PRMT R10, R9, 0x7610, R10 ;  /* 0x00007610090a7816 */ /* 0x002fe2000000000a */
[----:B------:R0:W-:Y:S01]  /*12130*/  @P0 STG.E.U16 desc[UR36][R6.64+0xb0], R11 ;  /* 0x0000b00b06000986 */ /* 0x0001e2000c101524 */
[----:B------:R-:W-:Y:S01]  /*12140*/  F2FP.BF16.F32.PACK_AB R3, RZ, R3 ;  /* 0x00000003ff03723e */ /* 0x000fe200000010ff */
[----:B------:R-:W-:Y:S01]  /*12150*/  FMUL R9, R225, R2 ;  /* 0x00000002e1097220 */ /* 0x000fe20000400000 */
[C---:B------:R-:W-:Y:S01]  /*12160*/  ISETP.GT.AND P5, PT, R0.reuse, 0x61, P3 ;  /* 0x000000610000780c */ /* 0x040fe20001fa4270 */
[----:B------:R1:W-:Y:S01]  /*12170*/  @P1 STG.E.U16 desc[UR36][R6.64+0xb2], R12 ;  /* 0x0000b20c06001986 */ /* 0x0003e2000c101524 */
[----:B------:R-:W-:-:S03]  /*12180*/  ISETP.GT.AND P1, PT, R0, 0x60, P2 ;  /* 0x000000600000780c */ /* 0x000fc60001724270 */
[----:B------:R-:W-:Y:S01]  /*12190*/  @P4 STG.E.U16 desc[UR36][R4.64+0xc0], R10 ;  /* 0x0000c00a04004986 */ /* 0x000fe2000c101524 */
[----:B------:R-:W-:Y:S02]  /*121a0*/  ISETP.GT.AND P4, PT, R0, 0x61, P2 ;  /* 0x000000610000780c */ /* 0x000fe40001784270 */
[----:B------:R-:W-:Y:S02]  /*121b0*/  F2FP.BF16.F32.PACK_AB R8, RZ, R8 ;  /* 0x00000008ff08723e */ /* 0x000fe400000010ff */
[----:B0-----:R-:W-:Y:S01]  /*121c0*/  PRMT R11, R3, 0x7610, R11 ;  /* 0x00007610030b7816 */ /* 0x001fe2000000000b */
[-C--:B------:R-:W-:Y:S01]  /*121d0*/  FMUL R3, R224, R2.reuse ;  /* 0x00000002e0037220 */ /* 0x080fe20000400000 */
[----:B------:R-:W-:Y:S02]  /*121e0*/  F2FP.BF16.F32.PACK_AB R9, RZ, R9 ;  /* 0x00000009ff09723e */ /* 0x000fe400000010ff */
[----:B-1----:R-:W-:Y:S02]  /*121f0*/  PRMT R12, R8, 0x7610, R12 ;  /* 0x00007610080c7816 */ /* 0x002fe4000000000c */
[----:B------:R-:W-:Y:S01]  /*12200*/  F2FP.BF16.F32.PACK_AB R8, RZ, R3 ;  /* 0x00000003ff08723e */ /* 0x000fe200000010ff */
[----:B------:R-:W-:Y:S01]  /*12210*/  FMUL R3, R223, R2 ;  /* 0x00000002df037220 */ /* 0x000fe20000400000 */
[----:B------:R-:W-:Y:S01]  /*12220*/  PRMT R13, R9, 0x7610, R13 ;  /* 0x00007610090d7816 */ /* 0x000fe2000000000d */
[----:B------:R0:W-:Y:S01]  /*12230*/  @P5 STG.E.U16 desc[UR36][R4.64+0xc2], R11 ;  /* 0x0000c20b04005986 */ /* 0x0001e2000c101524 */
[----:B------:R-:W-:-:S02]  /*12240*/  ISETP.GT.AND P0, PT, R0, 0x68, P3 ;  /* 0x000000680000780c */ /* 0x000fc40001f04270 */
[----:B------:R-:W-:Y:S01]  /*12250*/  F2FP.BF16.F32.PACK_AB R9, RZ, R3 ;  /* 0x00000003ff09723e */ /* 0x000fe200000010ff */
[----:B------:R1:W-:Y:S01]  /*12260*/  @P1 STG.E.U16 desc[UR36][R6.64+0xc0], R12 ;  /* 0x0000c00c06001986 */ /* 0x0003e2000c101524 */
[----:B------:R-:W-:-:S03]  /*12270*/  FMUL R3, R221, R2 ;  /* 0x00000002dd037220 */ /* 0x000fc60000400000 */
[----:B------:R-:W-:Y:S01]  /*12280*/  @P4 STG.E.U16 desc[UR36][R6.64+0xc2], R13 ;  /* 0x0000c20d06004986 */ /* 0x000fe2000c101524 */
[----:B------:R-:W-:Y:S02]  /*12290*/  ISETP.GT.AND P4, PT, R0, 0x69, P3 ;  /* 0x000000690000780c */ /* 0x000fe40001f84270 */
[----:B------:R-:W-:Y:S01]  /*122a0*/  PRMT R14, R8, 0x7610, R14 ;  /* 0x00007610080e7816 */ /* 0x000fe2000000000e */
[-C--:B------:R-:W-:Y:S01]  /*122b0*/  FMUL R8, R222, R2.reuse ;  /* 0x00000002de087220 */ /* 0x080fe20000400000 */
[----:B------:R-:W-:Y:S02]  /*122c0*/  F2FP.BF16.F32.PACK_AB R3, RZ, R3 ;  /* 0x00000003ff03723e */ /* 0x000fe400000010ff */
[----:B------:R-:W-:Y:S01]  /*122d0*/  ISETP.GT.AND P1, PT, R0, 0x68, P2 ;  /* 0x000000680000780c */ /* 0x000fe20001724270 */
[----:B------:R-:W-:Y:S01]  /*122e0*/  @P0 STG.E.U16 desc[UR36][R4.64+0xd0], R14 ;  /* 0x0000d00e04000986 */ /* 0x000fe2000c101524 */
[----:B0-----:R-:W-:Y:S01]  /*122f0*/  PRMT R11, R3, 0x7610, R11 ;  /* 0x00007610030b7816 */ /* 0x001fe2000000000b */
[----:B------:R-:W-:Y:S01]  /*12300*/  FMUL R3, R219, R2 ;  /* 0x00000002db037220 */ /* 0x000fe20000400000 */
[----:B------:R-:W-:Y:S01]  /*12310*/  F2FP.BF16.F32.PACK_AB R10, RZ, R8 ;  /* 0x00000008ff0a723e */ /* 0x000fe200000010ff */
[----:B------:R-:W-:Y:S01]  /*12320*/  FMUL R8, R220, R2 ;  /* 0x00000002dc087220 */ /* 0x000fe20000400000 */
[C---:B------:R-:W-:Y:S01]  /*12330*/  ISETP.GT.AND P0, PT, R0.reuse, 0x69, P2 ;  /* 0x000000690000780c */ /* 0x040fe20001704270 */
[----:B------:R0:W-:Y:S01]  /*12340*/  @P4 STG.E.U16 desc[UR36][R4.64+0xd2], R9 ;  /* 0x0000d20904004986 */ /* 0x0001e2000c101524 */
[----:B------:R-:W-:-:S02]  /*12350*/  ISETP.GT.AND P5, PT, R0, 0x70, P3 ;  /* 0x000000700000780c */ /* 0x000fc40001fa4270 */
[----:B------:R-:W-:-:S04]  /*12360*/  F2FP.BF16.F32.PACK_AB R8, RZ, R8 ;  /* 0x00000008ff08723e */ /* 0x000fc800000010ff */
[----:B-1----:R-:W-:Y:S02]  /*12370*/  PRMT R12, R8, 0x7610, R12 ;  /* 0x00007610080c7816 */ /* 0x002fe4000000000c */
[----:B0-----:R-:W-:Y:S01]  /*12380*/  F2FP.BF16.F32.PACK_AB R9, RZ, R3 ;  /* 0x00000003ff09723e */ /* 0x001fe200000010ff */
[-C--:B------:R-:W-:Y:S01]  /*12390*/  FMUL R3, R218, R2.reuse ;  /* 0x00000002da037220 */ /* 0x080fe20000400000 */
[----:B------:R-:W-:Y:S01]  /*123a0*/  FMUL R8, R217, R2 ;  /* 0x00000002d9087220 */ /* 0x000fe20000400000 */
[----:B------:R0:W-:Y:S03]  /*123b0*/  @P1 STG.E.U16 desc[UR36][R6.64+0xd0], R10 ;  /* 0x0000d00a06001986 */ /* 0x0001e6000c101524 */
[----:B------:R-:W-:Y:S01]  /*123c0*/  F2FP.BF16.F32.PACK_AB R3, RZ, R3 ;  /* 0x00000003ff03723e */ /* 0x000fe200000010ff */
[----:B------:R1:W-:Y:S01]  /*123d0*/  @P0 STG.E.U16 desc[UR36][R6.64+0xd2], R11 ;  /* 0x0000d20b06000986 */ /* 0x0003e2000c101524 */
[----:B------:R-:W-:-:S02]  /*123e0*/  ISETP.GT.AND P1, PT, R0, 0x70, P2 ;  /* 0x000000700000780c */ /* 0x000fc40001724270 */
[----:B------:R-:W-:Y:S01]  /*123f0*/  F2FP.BF16.F32.PACK_AB R8, RZ, R8 ;  /* 0x00000008ff08723e */ /* 0x000fe200000010ff */
[----:B------:R2:W-:Y:S01]  /*12400*/  @P5 STG.E.U16 desc[UR36][R4.64+0xe0], R12 ;  /* 0x0000e00c04005986 */ /* 0x0005e2000c101524 */
[----:B0-----:R-:W-:Y:S01]  /*12410*/  PRMT R10, R9, 0x7610, R10 ;  /* 0x00007610090a7816 */ /* 0x001fe2000000000a */
[-C--:B------:R-:W-:Y:S01]  /*12420*/  FMUL R9, R216, R2.reuse ;  /* 0x00000002d8097220 */ /* 0x080fe20000400000 */
[----:B-1----:R-:W-:Y:S01]  /*12430*/  PRMT R11, R3, 0x7610, R11 ;  /* 0x00007610030b7816 */ /* 0x002fe2000000000b */
[----:B------:R-:W-:-:S03]  /*12440*/  FMUL R3, R215, R2 ;  /* 0x00000002d7037220 */ /* 0x000fc60000400000 */
[----:B------:R-:W-:Y:S02]  /*12450*/  F2FP.BF16.F32.PACK_AB R9, RZ, R9 ;  /* 0x00000009ff09723e */ /* 0x000fe400000010ff */
[----:B--2---:R-:W-:Y:S02]  /*12460*/  PRMT R12, R8, 0x7610, R12 ;  /* 0x00007610080c7816 */ /* 0x004fe4000000000c */
[----:B------:R-:W-:Y:S01]  /*12470*/  F2FP.BF16.F32.PACK_AB R8, RZ, R3 ;  /* 0x00000003ff08723e */ /* 0x000fe200000010ff */
[----:B------:R-:W-:Y:S01]  /*12480*/  FMUL R3, R214, R2 ;  /* 0x00000002d6037220 */ /* 0x000fe20000400000 */
[C---:B------:R-:W-:Y:S02]  /*12490*/  ISETP.GT.AND P4, PT, R0.reuse, 0x71, P2 ;  /* 0x000000710000780c */ /* 0x040fe40001784270 */
[----:B------:R-:W-:Y:S01]  /*124a0*/  ISETP.GT.AND P5, PT, R0, 0x78, P3 ;  /* 0x000000780000780c */ /* 0x000fe20001fa4270 */
[----:B------:R0:W-:Y:S01]  /*124b0*/  @P6 STG.E.U16 desc[UR36][R4.64+0xe2], R10 ;  /* 0x0000e20a04006986 */ /* 0x0001e2000c101524 */
[----:B------:R-:W-:-:S02]  /*124c0*/  PRMT R13, R9, 0x7610, R13 ;  /* 0x00007610090d7816 */ /* 0x000fc4000000000d */
[----:B------:R-:W-:Y:S01]  /*124d0*/  F2FP.BF16.F32.PACK_AB R9, RZ, R3 ;  /* 0x00000003ff09723e */ /* 0x000fe200000010ff */
[----:B------:R1:W-:Y:S01]  /*124e0*/  @P1 STG.E.U16 desc[UR36][R6.64+0xe0], R11 ;  /* 0x0000e00b06001986 */ /* 0x0003e2000c101524 */
[----:B------:R-:W-:Y:S01]  /*124f0*/  ISETP.GT.AND P0, PT, R0, 0x79, P3 ;  /* 0x000000790000780c */ /* 0x000fe20001f04270 */
[-C--:B------:R-:W-:Y:S01]  /*12500*/  FMUL R3, R212, R2.reuse ;  /* 0x00000002d4037220 */ /* 0x080fe20000400000 */
[----:B------:R-:W-:Y:S02]  /*12510*/  ISETP.GT.AND P1, PT, R0, 0x78, P2 ;  /* 0x000000780000780c */ /* 0x000fe40001724270 */
[----:B------:R-:W-:Y:S01]  /*12520*/  PRMT R14, R8, 0x7610, R14 ;  /* 0x00007610080e7816 */ /* 0x000fe2000000000e */
[----:B------:R-:W-:Y:S01]  /*12530*/  FMUL R8, R213, R2 ;  /* 0x00000002d5087220 */ /* 0x000fe20000400000 */
[----:B------:R-:W-:Y:S01]  /*12540*/  F2FP.BF16.F32.PACK_AB R3, RZ, R3 ;  /* 0x00000003ff03723e */ /* 0x000fe200000010ff */
[----:B------:R2:W-:Y:S01]  /*12550*/  @P4 STG.E.U16 desc[UR36][R6.64+0xe2], R12 ;  /* 0x0000e20c06004986 */ /* 0x0005e2000c101524 */
[----:B------:R-:W-:-:S02]  /*12560*/  ISETP.GT.AND P4, PT, R0, 0x79, P2 ;  /* 0x000000790000780c */ /* 0x000fc40001784270 */
[----:B0-----:R-:W-:Y:S01]  /*12570*/  F2FP.BF16.F32.PACK_AB R10, RZ, R8 ;  /* 0x00000008ff0a723e */ /* 0x001fe200000010ff */
[----:B------:R-:W-:Y:S01]  /*12580*/  @P5 STG.E.U16 desc[UR36][R4.64+0xf0], R13 ;  /* 0x0000f00d04005986 */ /* 0x000fe2000c101524 */
[----:B-1----:R-:W-:Y:S01]  /*12590*/  PRMT R11, R3, 0x7610, R11 ;  /* 0x00007610030b7816 */ /* 0x002fe2000000000b */
[-C--:B------:R-:W-:Y:S01]  /*125a0*/  FMUL R3, R210, R2.reuse ;  /* 0x00000002d2037220 */ /* 0x080fe20000400000 */
[----:B------:R-:W-:Y:S01]  /*125b0*/  FMUL R8, R211, R2 ;  /* 0x00000002d3087220 */ /* 0x000fe20000400000 */
[C---:B------:R-:W-:Y:S01]  /*125c0*/  ISETP.GT.AND P5, PT, R0.reuse, 0x80, P3 ;  /* 0x000000800000780c */ /* 0x040fe20001fa4270 */
[----:B------:R-:W-:Y:S01]  /*125d0*/  @P0 STG.E.U16 desc[UR36][R4.64+0xf2], R14 ;  /* 0x0000f20e04000986 */ /* 0x000fe2000c101524 */
[----:B------:R-:W-:-:S03]  /*125e0*/  ISETP.GT.AND P6, PT, R0, 0x81, P3 ;  /* 0x000000810000780c */ /* 0x000fc60001fc4270 */
[----:B------:R0:W-:Y:S01]  /*125f0*/  @P1 STG.E.U16 desc[UR36][R6.64+0xf0], R9 ;  /* 0x0000f00906001986 */ /* 0x0001e2000c101524 */
[----:B------:R-:W-:-:S04]  /*12600*/  F2FP.BF16.F32.PACK_AB R8, RZ, R8 ;  /* 0x00000008ff08723e */ /* 0x000fc800000010ff */
[----:B--2---:R-:W-:Y:S01]  /*12610*/  PRMT R12, R8, 0x7610, R12 ;  /* 0x00007610080c7816 */ /* 0x004fe2000000000c */
[-C--:B------:R-:W-:Y:S01]  /*12620*/  FMUL R8, R208, R2.reuse ;  /* 0x00000002d0087220 */ /* 0x080fe20000400000 */
[----:B0-----:R-:W-:Y:S01]  /*12630*/  F2FP.BF16.F32.PACK_AB R9, RZ, R3 ;  /* 0x00000003ff09723e */ /* 0x001fe200000010ff */
[----:B------:R-:W-:Y:S01]  /*12640*/  FMUL R3, R209, R2 ;  /* 0x00000002d1037220 */ /* 0x000fe20000400000 */
[----:B------:R0:W-:Y:S01]  /*12650*/  @P4 STG.E.U16 desc[UR36][R6.64+0xf2], R10 ;  /* 0x0000f20a06004986 */ /* 0x0001e2000c101524 */
[----:B------:R-:W-:-:S03]  /*12660*/  ISETP.GT.AND P0, PT, R0, 0x80, P2 ;  /* 0x000000800000780c */ /* 0x000fc60001704270 */
[----:B------:R-:W-:Y:S01]  /*12670*/  F2FP.BF16.F32.PACK_AB R3, RZ, R3 ;  /* 0x00000003ff03723e */ /* 0x000fe200000010ff */
[----:B------:R1:W-:Y:S01]  /*12680*/  @P5 STG.E.U16 desc[UR36][R4.64+0x100], R11 ;  /* 0x0001000b04005986 */ /* 0x0003e2000c101524 */
[----:B------:R-:W-:Y:S02]  /*12690*/  ISETP.GT.AND P1, PT, R0, 0x81, P2 ;  /* 0x000000810000780c */ /* 0x000fe40001724270 */
[----:B------:R-:W-:Y:S01]  /*126a0*/  F2FP.BF16.F32.PACK_AB R8, RZ, R8 ;  /* 0x00000008ff08723e */ /* 0x000fe200000010ff */
[----:B------:R2:W-:Y:S01]  /*126b0*/  @P6 STG.E.U16 desc[UR36][R4.64+0x102], R12 ;  /* 0x0001020c04006986 */ /* 0x0005e2000c101524 */
[----:B0-----:R-:W-:Y:S01]  /*126c0*/  PRMT R10, R9, 0x7610, R10 ;  /* 0x00007610090a7816 */ /* 0x001fe2000000000a */
[-C--:B------:R-:W-:Y:S01]  /*126d0*/  FMUL R9, R207, R2.reuse ;  /* 0x00000002cf097220 */ /* 0x080fe20000400000 */
[----:B-1----:R-:W-:Y:S01]  /*126e0*/  PRMT R11, R3, 0x7610, R11 ;  /* 0x00007610030b7816 */ /* 0x002fe2000000000b */
[----:B------:R-:W-:Y:S01]  /*126f0*/  FMUL R3, R206, R2 ;  /* 0x00000002ce037220 */ /* 0x000fe20000400000 */
[----:B------:R-:W-:-:S02]  /*12700*/  ISETP.GT.AND P4, PT, R0, 0x88, P3 ;  /* 0x000000880000780c */ /* 0x000fc40001f84270 */
[----:B--2---:R-:W-:Y:S02]  /*12710*/  PRMT R12, R8, 0x7610, R12 ;  /* 0x00007610080c7816 */ /* 0x004fe4000000000c */
[----:B------:R-:W-:Y:S01]  /*12720*/  F2FP.BF16.F32.PACK_AB R8, RZ, R3 ;  /* 0x00000003ff08723e */ /* 0x000fe200000010ff */
[-C--:B------:R-:W-:Y:S01]  /*12730*/  FMUL R3, R205, R2.reuse ;  /* 0x00000002cd037220 */ /* 0x080fe20000400000 */
[----:B------:R-:W-:Y:S02]  /*12740*/  F2FP.BF16.F32.PACK_AB R9, RZ, R9 ;  /* 0x00000009ff09723e */ /* 0x000fe400000010ff */
[C---:B------:R-:W-:Y:S01]  /*12750*/  ISETP.GT.AND P5, PT, R0.reuse, 0x89, P3 ;  /* 0x000000890000780c */ /* 0x040fe20001fa4270 */
[----:B------:R0:W-:Y:S01]  /*12760*/  @P0 STG.E.U16 desc[UR36][R6.64+0x100], R10 ;  /* 0x0001000a06000986 */ /* 0x0001e2000c101524 */
[----:B------:R-:W-:Y:S02]  /*12770*/  PRMT R13, R9, 0x7610, R13 ;  /* 0x00007610090d7816 */ /* 0x000fe4000000000d */
[----:B------:R-:W-:Y:S01]  /*12780*/  F2FP.BF16.F32.PACK_AB R9, RZ, R3 ;  /* 0x00000003ff09723e */ /* 0x000fe200000010ff */
[----:B------:R1:W-:Y:S01]  /*12790*/  @P1 STG.E.U16 desc[UR36][R6.64+0x102], R11 ;  /* 0x0001020b06001986 */ /* 0x0003e2000c101524 */
[C---:B------:R-:W-:Y:S01]  /*127a0*/  ISETP.GT.AND P0, PT, R0.reuse, 0x88, P2 ;  /* 0x000000880000780c */ /* 0x040fe20001704270 */
[----:B------:R-:W-:Y:S01]  /*127b0*/  FMUL R3, R203, R2 ;  /* 0x00000002cb037220 */ /* 0x000fe20000400000 */
[----:B------:R-:W-:-:S02]  /*127c0*/  ISETP.GT.AND P1, PT, R0, 0x89, P2 ;  /* 0x000000890000780c */ /* 0x000fc40001724270 */
[----:B------:R-:W-:Y:S01]  /*127d0*/  PRMT R14, R8, 0x7610, R14 ;  /* 0x00007610080e7816 */ /* 0x000fe2000000000e */
[----:B------:R-:W-:Y:S01]  /*127e0*/  FMUL R8, R204, R2 ;  /* 0x00000002cc087220 */ /* 0x000fe20000400000 */
[----:B------:R-:W-:Y:S01]  /*127f0*/  F2FP.BF16.F32.PACK_AB R3, RZ, R3 ;  /* 0x00000003ff03723e */ /* 0x000fe200000010ff */
[----:B------:R2:W-:Y:S01]  /*12800*/  @P4 STG.E.U16 desc[UR36][R4.64+0x110], R12 ;  /* 0x0001100c04004986 */ /* 0x0005e2000c101524 */
[----:B------:R-:W-:Y:S02]  /*12810*/  ISETP.GT.AND P4, PT, R0, 0x90, P3 ;  /* 0x000000900000780c */ /* 0x000fe40001f84270 */
        /* <DEDUP_REMOVED lines=9> */
[----:B------:R-:W-:Y:S02]  /*128b0*/  F2FP.BF16.F32.PACK_AB R8, RZ, R8 ;  /* 0x00000008ff08723e */ /* 0x000fe400000010ff */
[----:B------:R-:W-:Y:S01]  /*128c0*/  ISETP.GT.AND P1, PT, R0, 0x91, P2 ;  /* 0x000000910000780c */ /* 0x000fe20001724270 */
[----:B------:R1:W-:Y:S01]  /*128d0*/  @P4 STG.E.U16 desc[UR36][R4.64+0x120], R10 ;  /* 0x0001200a04004986 */ /* 0x0003e2000c101524 */
[----:B--2---:R-:W-:Y:S01]  /*128e0*/  PRMT R12, R8, 0x7610, R12 ;  /* 0x00007610080c7816 */ /* 0x004fe2000000000c */
[-C--:B------:R-:W-:Y:S01]  /*128f0*/  FMUL R8, R199, R2.reuse ;  /* 0x00000002c7087220 */ /* 0x080fe20000400000 */
[----:B0-----:R-:W-:Y:S01]  /*12900*/  F2FP.BF16.F32.PACK_AB R9, RZ, R3 ;  /* 0x00000003ff09723e */ /* 0x001fe200000010ff */
[----:B------:R-:W-:Y:S01]  /*12910*/  FMUL R3, R200, R2 ;  /* 0x00000002c8037220 */ /* 0x000fe20000400000 */
[----:B------:R-:W-:Y:S01]  /*12920*/  ISETP.GT.AND P4, PT, R0, 0x98, P3 ;  /* 0x000000980000780c */ /* 0x000fe20001f84270 */
[----:B------:R0:W-:Y:S03]  /*12930*/  @P5 STG.E.U16 desc[UR36][R4.64+0x122], R11 ;  /* 0x0001220b04005986 */ /* 0x0001e6000c101524 */
[----:B------:R-:W-:-:S02]  /*12940*/  F2FP.BF16.F32.PACK_AB R3, RZ, R3 ;  /* 0x00000003ff03723e */ /* 0x000fc400000010ff */
[----:B-1----:R-:W-:Y:S01]  /*12950*/  PRMT R10, R9, 0x7610, R10 ;  /* 0x00007610090a7816 */ /* 0x002fe2000000000a */
[----:B------:R-:W-:Y:S01]  /*12960*/  FMUL R9, R198, R2 ;  /* 0x00000002c6097220 */ /* 0x000fe20000400000 */
[----:B------:R-:W-:Y:S01]  /*12970*/  F2FP.BF16.F32.PACK_AB R8, RZ, R8 ;  /* 0x00000008ff08723e */ /* 0x000fe200000010ff */
[----:B------:R1:W-:Y:S01]  /*12980*/  @P0 STG.E.U16 desc[UR36][R6.64+0x120], R12 ;  /* 0x0001200c06000986 */ /* 0x0003e2000c101524 */
[----:B0-----:R-:W-:Y:S01]  /*12990*/  PRMT R11, R3, 0x7610, R11 ;  /* 0x00007610030b7816 */ /* 0x001fe2000000000b */
[----:B------:R-:W-:Y:S01]  /*129a0*/  FMUL R3, R197, R2 ;  /* 0x00000002c5037220 */ /* 0x000fe20000400000 */
[C---:B------:R-:W-:Y:S01]  /*129b0*/  ISETP.GT.AND P5, PT, R0.reuse, 0x99, P3 ;  /* 0x000000990000780c */ /* 0x040fe20001fa4270 */
[----:B------:R0:W-:Y:S01]  /*129c0*/  @P1 STG.E.U16 desc[UR36][R6.64+0x122], R10 ;  /* 0x0001220a06001986 */ /* 0x0001e2000c101524 */
[----:B------:R-:W-:Y:S02]  /*129d0*/  ISETP.GT.AND P1, PT, R0, 0x98, P2 ;  /* 0x000000980000780c */ /* 0x000fe40001724270 */
[----:B------:R-:W-:-:S02]  /*129e0*/  F2FP.BF16.F32.PACK_AB R9, RZ, R9 ;  /* 0x00000009ff09723e */ /* 0x000fc400000010ff */
[----:B-1----:R-:W-:Y:S02]  /*129f0*/  PRMT R12, R8, 0x7610, R12 ;  /* 0x00007610080c7816 */ /* 0x002fe4000000000c */
[----:B------:R-:W-:Y:S01]  /*12a00*/  F2FP.BF16.F32.PACK_AB R8, RZ, R3 ;  /* 0x00000003ff08723e */ /* 0x000fe200000010ff */
[-C--:B------:R-:W-:Y:S01]  /*12a10*/  FMUL R3, R196, R2.reuse ;  /* 0x00000002c4037220 */ /* 0x080fe20000400000 */
[C---:B------:R-:W-:Y:S01]  /*12a20*/  ISETP.GT.AND P0, PT, R0.reuse, 0x99, P2 ;  /* 0x000000990000780c */ /* 0x040fe20001704270 */
[----:B------:R1:W-:Y:S01]  /*12a30*/  @P4 STG.E.U16 desc[UR36][R4.64+0x130], R11 ;  /* 0x0001300b04004986 */ /* 0x0003e2000c101524 */
[----:B------:R-:W-:Y:S02]  /*12a40*/  ISETP.GT.AND P4, PT, R0, 0xa0, P3 ;  /* 0x000000a00000780c */ /* 0x000fe40001f84270 */
[----:B------:R-:W-:Y:S02]  /*12a50*/  PRMT R13, R9, 0x7610, R13 ;  /* 0x00007610090d7816 */ /* 0x000fe4000000000d */
        /* <DEDUP_REMOVED lines=68> */
[----:B------:R-:W-:Y:S02]  /*12ea0*/  ISETP.GT.AND P1, PT, R0, 0xb8, P2 ;  /* 0x000000b80000780c */ /* 0x000fe40001724270 */
[----:B------:R-:W-:Y:S02]  /*12eb0*/  F2FP.BF16.F32.PACK_AB R8, RZ, R8 ;  /* 0x00000008ff08723e */ /* 0x000fe400000010ff */
[----:B0-----:R-:W-:Y:S01]  /*12ec0*/  PRMT R10, R9, 0x7610, R10 ;  /* 0x00007610090a7816 */ /* 0x001fe2000000000a */
[-C--:B------:R-:W-:Y:S01]  /*12ed0*/  FMUL R9, R180, R2.reuse ;  /* 0x00000002b4097220 */ /* 0x080fe20000400000 */
[----:B-1----:R-:W-:Y:S01]  /*12ee0*/  PRMT R11, R3, 0x7610, R11 ;  /* 0x00007610030b7816 */ /* 0x002fe2000000000b */
[----:B------:R-:W-:Y:S01]  /*12ef0*/  FMUL R3, R179, R2 ;  /* 0x00000002b3037220 */ /* 0x000fe20000400000 */
[----:B------:R0:W-:Y:S02]  /*12f00*/  @P5 STG.E.U16 desc[UR36][R4.64+0x170], R12 ;  /* 0x0001700c04005986 */ /* 0x0001e4000c101524 */
[----:B------:R-:W-:-:S02]  /*12f10*/  F2FP.BF16.F32.PACK_AB R9, RZ, R9 ;  /* 0x00000009ff09723e */ /* 0x000fc400000010ff */
[C---:B------:R-:W-:Y:S02]  /*12f20*/  ISETP.GT.AND P4, PT, R0.reuse, 0xb9, P2 ;  /* 0x000000b90000780c */ /* 0x040fe40001784270 */
[----:B------:R-:W-:Y:S02]  /*12f30*/  ISETP.GT.AND P5, PT, R0, 0xc0, P3 ;  /* 0x000000c00000780c */ /* 0x000fe40001fa4270 */
[----:B0-----:R-:W-:Y:S02]  /*12f40*/  PRMT R12, R8, 0x7610, R12 ;  /* 0x00007610080c7816 */ /* 0x001fe4000000000c */
[----:B------:R-:W-:Y:S01]  /*12f50*/  F2FP.BF16.F32.PACK_AB R8, RZ, R3 ;  /* 0x00000003ff08723e */ /* 0x000fe200000010ff */
[----:B------:R-:W-:Y:S01]  /*12f60*/  FMUL R3, R178, R2 ;  /* 0x00000002b2037220 */ /* 0x000fe20000400000 */
[----:B------:R-:W-:Y:S01]  /*12f70*/  PRMT R13, R9, 0x7610, R13 ;  /* 0x00007610090d7816 */ /* 0x000fe2000000000d */
[----:B------:R0:W-:Y:S01]  /*12f80*/  @P6 STG.E.U16 desc[UR36][R4.64+0x172], R10 ;  /* 0x0001720a04006986 */ /* 0x0001e2000c101524 */
[----:B------:R-:W-:-:S02]  /*12f90*/  ISETP.GT.AND P0, PT, R0, 0xc1, P3 ;  /* 0x000000c10000780c */ /* 0x000fc40001f04270 */
[----:B------:R-:W-:Y:S01]  /*12fa0*/  F2FP.BF16.F32.PACK_AB R9, RZ, R3 ;  /* 0x00000003ff09723e */ /* 0x000fe200000010ff */
[----:B------:R1:W-:Y:S01]  /*12fb0*/  @P1 STG.E.U16 desc[UR36][R6.64+0x170], R11 ;  /* 0x0001700b06001986 */ /* 0x0003e2000c101524 */
[-C--:B------:R-:W-:Y:S01]  /*12fc0*/  FMUL R3, R176, R2.reuse ;  /* 0x00000002b0037220 */ /* 0x080fe20000400000 */
[----:B------:R-:W-:Y:S02]  /*12fd0*/  ISETP.GT.AND P1, PT, R0, 0xc0, P2 ;  /* 0x000000c00000780c */ /* 0x000fe40001724270 */
        /* <DEDUP_REMOVED lines=40> */
[C---:B------:R-:W-:Y:S01]  /*13260*/  ISETP.GT.AND P0, PT, R0.reuse, 0xd0, P2 ;  /* 0x000000d00000780c */ /* 0x040fe20001704270 */
        /* <DEDUP_REMOVED lines=11> */
[----:B------:R-:W-:Y:S01]  /*13320*/  ISETP.GT.AND P5, PT, R0, 0xd9, P3 ;  /* 0x000000d90000780c */ /* 0x000fe20001fa4270 */
[----:B------:R-:W-:Y:S01]  /*13330*/  FMUL R8, R166, R2 ;  /* 0x00000002a6087220 */ /* 0x000fe20000400000 */
[----:B------:R-:W-:Y:S01]  /*13340*/  @P0 STG.E.U16 desc[UR36][R6.64+0x1a0], R14 ;  /* 0x0001a00e06000986 */ /* 0x000fe2000c101524 */
[----:B------:R-:W-:-:S03]  /*13350*/  ISETP.GT.AND P0, PT, R0, 0xd8, P2 ;  /* 0x000000d80000780c */ /* 0x000fc60001704270 */
[----:B------:R0:W-:Y:S01]  /*13360*/  @P1 STG.E.U16 desc[UR36][R6.64+0x1a2], R9 ;  /* 0x0001a20906001986 */ /* 0x0001e2000c101524 */
[----:B------:R-:W-:Y:S02]  /*13370*/  F2FP.BF16.F32.PACK_AB R8, RZ, R8 ;  /* 0x00000008ff08723e */ /* 0x000fe400000010ff */
[----:B------:R-:W-:Y:S02]  /*13380*/  ISETP.GT.AND P1, PT, R0, 0xd9, P2 ;  /* 0x000000d90000780c */ /* 0x000fe40001724270 */
        /* <DEDUP_REMOVED lines=16> */
[----:B------:R1:W-:Y:S01]  /*13490*/  @P1 STG.E.U16 desc[UR36][R6.64+0x1b2], R10 ;  /* 0x0001b20a06001986 */ /* 0x0003e2000c101524 */
[----:B------:R-:W-:Y:S02]  /*134a0*/  ISETP.GT.AND P1, PT, R0, 0xe0, P2 ;  /* 0x000000e00000780c */ /* 0x000fe40001724270 */
[----:B0-----:R-:W-:Y:S02]  /*134b0*/  PRMT R12, R8, 0x7610, R12 ;  /* 0x00007610080c7816 */ /* 0x001fe4000000000c */
[----:B------:R-:W-:Y:S01]  /*134c0*/  F2FP.BF16.F32.PACK_AB R8, RZ, R3 ;  /* 0x00000003ff08723e */ /* 0x000fe200000010ff */
[-C--:B------:R-:W-:Y:S01]  /*134d0*/  FMUL R3, R160, R2.reuse ;  /* 0x00000002a0037220 */ /* 0x080fe20000400000 */
[----:B------:R-:W-:Y:S01]  /*134e0*/  ISETP.GT.AND P0, PT, R0, 0xe1, P2 ;  /* 0x000000e10000780c */ /* 0x000fe20001704270 */
[----:B------:R0:W-:Y:S01]  /*134f0*/  @P4 STG.E.U16 desc[UR36][R4.64+0x1c0], R11 ;  /* 0x0001c00b04004986 */ /* 0x0001e2000c101524 */
[----:B-1----:R-:W-:Y:S02]  /*13500*/  PRMT R10, R9, 0x7610, R10 ;  /* 0x00007610090a7816 */ /* 0x002fe4000000000a */
[----:B------:R-:W-:Y:S01]  /*13510*/  PRMT R13, R8, 0x7610, R13 ;  /* 0x00007610080d7816 */ /* 0x000fe2000000000d */
[----:B------:R-:W-:Y:S01]  /*13520*/  @P5 STG.E.U16 desc[UR36][R4.64+0x1c2], R12 ;  /* 0x0001c20c04005986 */ /* 0x000fe2000c101524 */
[----:B------:R-:W-:Y:S01]  /*13530*/  FMUL R8, R159, R2 ;  /* 0x000000029f087220 */ /* 0x000fe20000400000 */
[----:B------:R-:W-:-:S02]  /*13540*/  ISETP.GT.AND P4, PT, R0, 0xe8, P3 ;  /* 0x000000e80000780c */ /* 0x000fc40001f84270 */
[----:B------:R-:W-:Y:S01]  /*13550*/  F2FP.BF16.F32.PACK_AB R9, RZ, R3 ;  /* 0x00000003ff09723e */ /* 0x000fe200000010ff */
[----:B------:R-:W-:Y:S01]  /*13560*/  FMUL R3, R158, R2 ;  /* 0x000000029e037220 */ /* 0x000fe20000400000 */
[C---:B------:R-:W-:Y:S02]  /*13570*/  ISETP.GT.AND P5, PT, R0.reuse, 0xe9, P3 ;  /* 0x000000e90000780c */ /* 0x040fe40001fa4270 */
[----:B------:R-:W-:Y:S02]  /*13580*/  ISETP.GT.AND P6, PT, R0, 0xe8, P2 ;  /* 0x000000e80000780c */ /* 0x000fe400017c4270 */
[----:B------:R-:W-:Y:S01]  /*13590*/  F2FP.BF16.F32.PACK_AB R8, RZ, R8 ;  /* 0x00000008ff08723e */ /* 0x000fe200000010ff */
[----:B------:R1:W-:Y:S01]  /*135a0*/  @P1 STG.E.U16 desc[UR36][R6.64+0x1c0], R10 ;  /* 0x0001c00a06001986 */ /* 0x0003e2000c101524 */
[----:B------:R-:W-:Y:S02]  /*135b0*/  F2FP.BF16.F32.PACK_AB R3, RZ, R3 ;  /* 0x00000003ff03723e */ /* 0x000fe400000010ff */
[----:B0-----:R-:W-:-:S02]  /*135c0*/  PRMT R11, R8, 0x7610, R11 ;  /* 0x00007610080b7816 */ /* 0x001fc4000000000b */
[----:B------:R-:W-:Y:S01]  /*135d0*/  PRMT R18, R3, 0x7610, R18 ;  /* 0x0000761003127816 */ /* 0x000fe20000000012 */
[----:B------:R0:W-:Y:S01]  /*135e0*/  @P0 STG.E.U16 desc[UR36][R6.64+0x1c2], R13 ;  /* 0x0001c20d06000986 */ /* 0x0001e2000c101524 */
[----:B-1----:R-:W-:Y:S01]  /*135f0*/  PRMT R10, R9, 0x7610, R10 ;  /* 0x00007610090a7816 */ /* 0x002fe2000000000a */
[----:B------:R-:W-:-:S04]  /*13600*/  FMUL R3, R157, R2 ;  /* 0x000000029d037220 */ /* 0x000fc80000400000 */
[----:B------:R-:W-:Y:S01]  /*13610*/  @P4 STG.E.U16 desc[UR36][R4.64+0x1d0], R10 ;  /* 0x0001d00a04004986 */ /* 0x000fe2000c101524 */
[----:B------:R-:W-:-:S03]  /*13620*/  ISETP.GT.AND P4, PT, R0, 0xe9, P2 ;  /* 0x000000e90000780c */ /* 0x000fc60001784270 */
[----:B------:R1:W-:Y:S01]  /*13630*/  @P5 STG.E.U16 desc[UR36][R4.64+0x1d2], R11 ;  /* 0x0001d20b04005986 */ /* 0x0003e2000c101524 */
[----:B------:R-:W-:-:S03]  /*13640*/  ISETP.GT.AND P5, PT, R0, 0xf0, P3 ;  /* 0x000000f00000780c */ /* 0x000fc60001fa4270 */
[----:B------:R-:W-:Y:S01]  /*13650*/  @P6 STG.E.U16 desc[UR36][R6.64+0x1d0], R18 ;  /* 0x0001d01206006986 */ /* 0x000fe2000c101524 */
[----:B------:R-:W-:Y:S01]  /*13660*/  ISETP.GT.AND P6, PT, R0, 0xf1, P3 ;  /* 0x000000f10000780c */ /* 0x000fe20001fc4270 */
[-C--:B------:R-:W-:Y:S01]  /*13670*/  FMUL R8, R156, R2.reuse ;  /* 0x000000029c087220 */ /* 0x080fe20000400000 */
[----:B------:R-:W-:Y:S01]  /*13680*/  FMUL R9, R155, R2 ;  /* 0x000000029b097220 */ /* 0x000fe20000400000 */
[----:B0-----:R-:W-:-:S03]  /*13690*/  F2FP.BF16.F32.PACK_AB R13, RZ, R3 ;  /* 0x00000003ff0d723e */ /* 0x001fc600000010ff */
[----:B------:R-:W-:Y:S02]  /*136a0*/  F2FP.BF16.F32.PACK_AB R14, RZ, R8 ;  /* 0x00000008ff0e723e */ /* 0x000fe400000010ff */
[----:B------:R-:W-:Y:S01]  /*136b0*/  F2FP.BF16.F32.PACK_AB R15, RZ, R9 ;  /* 0x00000009ff0f723e */ /* 0x000fe200000010ff */
[----:B------:R-:W-:Y:S01]  /*136c0*/  @P4 STG.E.U16 desc[UR36][R6.64+0x1d2], R13 ;  /* 0x0001d20d06004986 */ /* 0x000fe2000c101524 */
[----:B------:R-:W-:-:S03]  /*136d0*/  ISETP.GT.AND P4, PT, R0, 0xf1, P2 ;  /* 0x000000f10000780c */ /* 0x000fc60001784270 */
[----:B------:R-:W-:Y:S04]  /*136e0*/  @P5 STG.E.U16 desc[UR36][R4.64+0x1e0], R14 ;  /* 0x0001e00e04005986 */ /* 0x000fe8000c101524 */
[----:B------:R-:W-:Y:S01]  /*136f0*/  @P6 STG.E.U16 desc[UR36][R4.64+0x1e2], R15 ;  /* 0x0001e20f04006986 */ /* 0x000fe2000c101524 */
[----:B------:R-:W-:Y:S01]  /*13700*/  ISETP.GT.AND P6, PT, R0, 0xf0, P2 ;  /* 0x000000f00000780c */ /* 0x000fe200017c4270 */
[-C--:B-1----:R-:W-:Y:S01]  /*13710*/  FMUL R11, R154, R2.reuse ;  /* 0x000000029a0b7220 */ /* 0x082fe20000400000 */
[----:B------:R-:W-:-:S04]  /*13720*/  FMUL R12, R23, R2 ;  /* 0x00000002170c7220 */ /* 0x000fc80000400000 */
[----:B------:R-:W-:Y:S02]  /*13730*/  F2FP.BF16.F32.PACK_AB R11, RZ, R11 ;  /* 0x0000000bff0b723e */ /* 0x000fe400000010ff */
[----:B------:R-:W-:Y:S02]  /*13740*/  F2FP.BF16.F32.PACK_AB R12, RZ, R12 ;  /* 0x0000000cff0c723e */ /* 0x000fe400000010ff */
[C---:B------:R-:W-:Y:S02]  /*13750*/  ISETP.GT.AND P5, PT, R0.reuse, 0xf8, P3 ;  /* 0x000000f80000780c */ /* 0x040fe40001fa4270 */
[----:B------:R-:W-:Y:S01]  /*13760*/  ISETP.GT.AND P3, PT, R0, 0xf9, P3 ;  /* 0x000000f90000780c */ /* 0x000fe20001f64270 */
[----:B------:R-:W-:Y:S01]  /*13770*/  @P6 STG.E.U16 desc[UR36][R6.64+0x1e0], R11 ;  /* 0x0001e00b06006986 */ /* 0x000fe2000c101524 */
[----:B------:R-:W-:-:S03]  /*13780*/  FMUL R10, R22, R2 ;  /* 0x00000002160a7220 */ /* 0x000fc60000400000 */
[----:B------:R0:W-:Y:S01]  /*13790*/  @P4 STG.E.U16 desc[UR36][R6.64+0x1e2], R12 ;  /* 0x0001e20c06004986 */ /* 0x0001e2000c101524 */
[----:B------:R-:W-:Y:S01]  /*137a0*/  ISETP.GT.AND P4, PT, R0, 0xf8, P2 ;  /* 0x000000f80000780c */ /* 0x000fe20001784270 */
[-C--:B------:R-:W-:Y:S01]  /*137b0*/  FMUL R9, R21, R2.reuse ;  /* 0x0000000215097220 */ /* 0x080fe20000400000 */
[-C--:B------:R-:W-:Y:S01]  /*137c0*/  FMUL R8, R19, R2.reuse ;  /* 0x0000000213087220 */ /* 0x080fe20000400000 */
[----:B------:R-:W-:Y:S01]  /*137d0*/  FMUL R3, R20, R2 ;  /* 0x0000000214037220 */ /* 0x000fe20000400000 */
[----:B------:R-:W-:Y:S02]  /*137e0*/  F2FP.BF16.F32.PACK_AB R10, RZ, R10 ;  /* 0x0000000aff0a723e */ /* 0x000fe400000010ff */
[----:B------:R-:W-:Y:S02]  /*137f0*/  ISETP.GT.AND P2, PT, R0, 0xf9, P2 ;  /* 0x000000f90000780c */ /* 0x000fe40001744270 */
[----:B------:R-:W-:Y:S02]  /*13800*/  F2FP.BF16.F32.PACK_AB R9, RZ, R9 ;  /* 0x00000009ff09723e */ /* 0x000fe400000010ff */
[----:B------:R-:W-:-:S02]  /*13810*/  F2FP.BF16.F32.PACK_AB R8, RZ, R8 ;  /* 0x00000008ff08723e */ /* 0x000fc400000010ff */
[----:B------:R-:W-:Y:S01]  /*13820*/  F2FP.BF16.F32.PACK_AB R3, RZ, R3 ;  /* 0x00000003ff03723e */ /* 0x000fe200000010ff */
[----:B------:R-:W-:Y:S01]  /*13830*/  @P5 STG.E.U16 desc[UR36][R4.64+0x1f0], R10 ;  /* 0x0001f00a04005986 */ /* 0x000fe2000c101524 */
[----:B0-----:R-:W-:Y:S01]  /*13840*/  PRMT R12, R8, 0x7610, R12 ;  /* 0x00007610080c7816 */ /* 0x001fe2000000000c */
[----:B------:R-:W-:Y:S01]  /*13850*/  @P4 IMAD.MOV.U32 R8, RZ, RZ, R6 ;  /* 0x000000ffff084224 */ /* 0x000fe200078e0006 */
[----:B------:R-:W-:Y:S01]  /*13860*/  PRMT R11, R3, 0x7610, R11 ;  /* 0x00007610030b7816 */ /* 0x000fe2000000000b */
[----:B------:R0:W-:Y:S01]  /*13870*/  @P3 STG.E.U16 desc[UR36][R4.64+0x1f2], R9 ;  /* 0x0001f20904003986 */ /* 0x0001e2000c101524 */
[----:B------:R-:W-:Y:S01]  /*13880*/  USHF.L.U32 UR12, UR8, 0x8, URZ ;  /* 0x00000008080c7899 */ /* 0x000fe2000800063f */
[----:B------:R-:W-:Y:S01]  /*13890*/  ISETP.GT.AND P1, PT, R153, 0x80, PT ;  /* 0x000000809900780c */ /* 0x000fe20003f24270 */
[----:B------:R-:W-:Y:S01]  /*138a0*/  USHF.L.U64.HI UR11, UR8, 0x8, UR9 ;  /* 0x00000008080b7899 */ /* 0x000fe20008010209 */
[----:B0-----:R-:W-:-:S03]  /*138b0*/  @P4 IMAD.MOV.U32 R9, RZ, RZ, R7 ;  /* 0x000000ffff094224 */ /* 0x001fc600078e0007 */
[----:B------:R-:W-:Y:S02]  /*138c0*/  IMAD.U32 R3, RZ, RZ, UR12 ;  /* 0x0000000cff037e24 */ /* 0x000fe4000f8e00ff */
[----:B------:R0:W-:Y:S01]  /*138d0*/  @P4 STG.E.U16 desc[UR36][R8.64+0x1f0], R11 ;  /* 0x0001f00b08004986 */ /* 0x0001e2000c101524 */
[C---:B------:R-:W-:Y:S02]  /*138e0*/  ISETP.GT.AND P3, PT, R0.reuse, RZ, P1 ;  /* 0x000000ff0000720c */ /* 0x040fe40000f64270 */
[----:B------:R-:W-:Y:S01]  /*138f0*/  ISETP.GT.AND P4, PT, R0, 0x1, P1 ;  /* 0x000000010000780c */ /* 0x000fe20000f84270 */
[-C--:B------:R-:W-:Y:S01]  /*13900*/  FMUL R24, R24, R2.reuse ;  /* 0x0000000218187220 */ /* 0x080fe20000400000 */
[----:B------:R-:W-:Y:S01]  /*13910*/  FMUL R25, R25, R2 ;  /* 0x0000000219197220 */ /* 0x000fe20000400000 */
[----:B0-----:R-:W-:Y:S02]  /*13920*/  @P2 IMAD.MOV.U32 R8, RZ, RZ, R6 ;  /* 0x000000ffff082224 */ /* 0x001fe400078e0006 */
[----:B------:R-:W-:Y:S01]  /*13930*/  @P2 IMAD.MOV.U32 R9, RZ, RZ, R7 ;  /* 0x000000ffff092224 */ /* 0x000fe200078e0007 */
[----:B------:R-:W-:-:S04]  /*13940*/  MOV R7, UR11 ;  /* 0x0000000b00077c02 */ /* 0x000fc80008000f00 */
[----:B------:R0:W-:Y:S01]  /*13950*/  @P2 STG.E.U16 desc[UR36][R8.64+0x1f2], R12 ;  /* 0x0001f20c08002986 */ /* 0x0001e2000c101524 */
[C---:B------:R-:W-:Y:S02]  /*13960*/  IADD3 R6, P2, P6, R4.reuse, UR5, R3 ;  /* 0x0000000504067c10 */ /* 0x040fe4000fe5e003 */
[----:B------:R-:W-:Y:S02]  /*13970*/  IADD3 R4, P5, R4, UR12, RZ ;  /* 0x0000000c04047c10 */ /* 0x000fe4000ffbe0ff */
[----:B------:R-:W-:Y:S02]  /*13980*/  IADD3.X R7, R5, UR4, R7, P2, P6 ;  /* 0x0000000405077c10 */ /* 0x000fe400097ec407 */
[----:B------:R-:W-:Y:S02]  /*13990*/  ISETP.GT.AND P0, PT, R153, 0x88, PT ;  /* 0x000000889900780c */ /* 0x000fe40003f04270 */
[----:B------:R-:W-:Y:S02]  /*139a0*/  F2FP.BF16.F32.PACK_AB R24, RZ, R24 ;  /* 0x00000018ff18723e */ /* 0x000fe400000010ff */
[----:B------:R-:W-:-:S02]  /*139b0*/  IADD3.X R5, R5, UR11, RZ, P5, !PT ;  /* 0x0000000b05057c10 */ /* 0x000fc4000affe4ff */
[----:B------:R-:W-:Y:S02]  /*139c0*/  F2FP.BF16.F32.PACK_AB R25, RZ, R25 ;  /* 0x00000019ff19723e */ /* 0x000fe400000010ff */
[C---:B------:R-:W-:Y:S01]  /*139d0*/  ISETP.GT.AND P2, PT, R0.reuse, RZ, P0 ;  /* 0x000000ff0000720c */ /* 0x040fe20000744270 */
[----:B------:R-:W-:Y:S01]  /*139e0*/  @P3 STG.E.U16 desc[UR36][R4.64], R24 ;  /* 0x0000001804003986 */ /* 0x000fe2000c101524 */
[----:B------:R-:W-:Y:S01]  /*139f0*/  ISETP.GT.AND P3, PT, R0, 0x1, P0 ;  /* 0x000000010000780c */ /* 0x000fe20000764270 */
[-C--:B------:R-:W-:Y:S02]  /*13a00*/  FMUL R26, R26, R2.reuse ;  /* 0x000000021a1a7220 */ /* 0x080fe40000400000 */
[----:B------:R-:W-:Y:S01]  /*13a10*/  @P4 STG.E.U16 desc[UR36][R4.64+0x2], R25 ;  /* 0x0000021904004986 */ /* 0x000fe2000c101524 */
[----:B------:R-:W-:Y:S01]  /*13a20*/  ISETP.GT.AND P4, PT, R0, 0x8, P1 ;  /* 0x000000080000780c */ /* 0x000fe20000f84270 */
[-C--:B------:R-:W-:Y:S01]  /*13a30*/  FMUL R27, R27, R2.reuse ;  /* 0x000000021b1b7220 */ /* 0x080fe20000400000 */
[----:B0-----:R-:W-:Y:S01]  /*13a40*/  IADD3 R8, P5, R4, UR5, RZ ;  /* 0x0000000504087c10 */ /* 0x001fe2000ffbe0ff */
[----:B------:R-:W-:Y:S01]  /*13a50*/  FMUL R28, R28, R2 ;  /* 0x000000021c1c7220 */ /* 0x000fe20000400000 */
[----:B------:R-:W-:-:S02]  /*13a60*/  F2FP.BF16.F32.PACK_AB R26, RZ, R26 ;  /* 0x0000001aff1a723e */ /* 0x000fc400000010ff */
[----:B------:R-:W-:Y:S02]  /*13a70*/  IADD3.X R9, R5, UR4, RZ, P5, !PT ;  /* 0x0000000405097c10 */ /* 0x000fe4000affe4ff */
[----:B------:R-:W-:Y:S02]  /*13a80*/  F2FP.BF16.F32.PACK_AB R27, RZ, R27 ;  /* 0x0000001bff1b723e */ /* 0x000fe400000010ff */
[----:B------:R-:W-:Y:S01]  /*13a90*/  F2FP.BF16.F32.PACK_AB R28, RZ, R28 ;  /* 0x0000001cff1c723e */ /* 0x000fe200000010ff */
[----:B------:R-:W-:Y:S01]  /*13aa0*/  @P2 STG.E.U16 desc[UR36][R8.64], R26 ;  /* 0x0000001a08002986 */ /* 0x000fe2000c101524 */
[C---:B------:R-:W-:Y:S02]  /*13ab0*/  ISETP.GT.AND P5, PT, R0.reuse, 0x9, P1 ;  /* 0x000000090000780c */ /* 0x040fe40000fa4270 */
[C---:B------:R-:W-:Y:S01]  /*13ac0*/  ISETP.GT.AND P2, PT, R0.reuse, 0x8, P0 ;  /* 0x000000080000780c */ /* 0x040fe20000744270 */
[----:B------:R-:W-:Y:S01]  /*13ad0*/  @P3 STG.E.U16 desc[UR36][R8.64+0x2], R27 ;  /* 0x0000021b08003986 */ /* 0x000fe2000c101524 */
[-C--:B------:R-:W-:Y:S01]  /*13ae0*/  FMUL R29, R29, R2.reuse ;  /* 0x000000021d1d7220 */ /* 0x080fe20000400000 */
[----:B------:R-:W-:Y:S01]  /*13af0*/  ISETP.GT.AND P3, PT, R0, 0x9, P0 ;  /* 0x000000090000780c */ /* 0x000fe20000764270 */
[-C--:B------:R-:W-:Y:S01]  /*13b00*/  FMUL R30, R30, R2.reuse ;  /* 0x000000021e1e7220 */ /* 0x080fe20000400000 */
[----:B------:R-:W-:Y:S01]  /*13b10*/  @P4 STG.E.U16 desc[UR36][R4.64+0x10], R28 ;  /* 0x0000101c04004986 */ /* 0x000fe2000c101524 */
[----:B------:R-:W-:Y:S01]  /*13b20*/  ISETP.GT.AND P4, PT, R0, 0x10, P1 ;  /* 0x000000100000780c */ /* 0x000fe20000f84270 */
[-C--:B------:R-:W-:Y:S01]  /*13b30*/  FMUL R31, R31, R2.reuse ;  /* 0x000000021f1f7220 */ /* 0x080fe20000400000 */
[----:B------:R-:W-:Y:S01]  /*13b40*/  IADD3 R10, P6, R4, UR5, RZ ;  /* 0x00000005040a7c10 */ /* 0x000fe2000ffde0ff */
[----:B------:R-:W-:Y:S01]  /*13b50*/  FMUL R32, R32, R2 ;  /* 0x0000000220207220 */ /* 0x000fe20000400000 */
[----:B------:R-:W-:-:S02]  /*13b60*/  F2FP.BF16.F32.PACK_AB R29, RZ, R29 ;  /* 0x0000001dff1d723e */ /* 0x000fc400000010ff */
[----:B------:R-:W-:Y:S02]  /*13b70*/  F2FP.BF16.F32.PACK_AB R30, RZ, R30 ;  /* 0x0000001eff1e723e */ /* 0x000fe400000010ff */
[----:B------:R-:W-:Y:S02]  /*13b80*/  IADD3.X R11, R5, UR4, RZ, P6, !PT ;  /* 0x00000004050b7c10 */ /* 0x000fe4000b7fe4ff */
[----:B------:R-:W-:Y:S01]  /*13b90*/  F2FP.BF16.F32.PACK_AB R31, RZ, R31 ;  /* 0x0000001fff1f723e */ /* 0x000fe200000010ff */
[----:B------:R-:W-:Y:S01]  /*13ba0*/  @P5 STG.E.U16 desc[UR36][R4.64+0x12], R29 ;  /* 0x0000121d04005986 */ /* 0x000fe2000c101524 */
[----:B------:R-:W-:Y:S02]  /*13bb0*/  F2FP.BF16.F32.PACK_AB R32, RZ, R32 ;  /* 0x00000020ff20723e */ /* 0x000fe400000010ff */
[C---:B------:R-:W-:Y:S01]  /*13bc0*/  ISETP.GT.AND P5, PT, R0.reuse, 0x11, P1 ;  /* 0x000000110000780c */ /* 0x040fe20000fa4270 */
[----:B------:R-:W-:Y:S01]  /*13bd0*/  @P2 STG.E.U16 desc[UR36][R10.64+0x10], R30 ;  /* 0x0000101e0a002986 */ /* 0x000fe2000c101524 */
[----:B------:R-:W-:Y:S01]  /*13be0*/  ISETP.GT.AND P2, PT, R0, 0x10, P0 ;  /* 0x000000100000780c */ /* 0x000fe20000744270 */
[----:B------:R-:W-:-:S02]  /*13bf0*/  FMUL R33, R33, R2 ;  /* 0x0000000221217220 */ /* 0x000fc40000400000 */
[----:B------:R-:W-:Y:S01]  /*13c00*/  @P3 STG.E.U16 desc[UR36][R6.64+0x12], R31 ;  /* 0x0000121f06003986 */ /* 0x000fe2000c101524 */
[----:B------:R-:W-:Y:S01]  /*13c10*/  ISETP.GT.AND P3, PT, R0, 0x11, P0 ;  /* 0x000000110000780c */ /* 0x000fe20000764270 */
[-C--:B------:R-:W-:Y:S02]  /*13c20*/  FMUL R34, R34, R2.reuse ;  /* 0x0000000222227220 */ /* 0x080fe40000400000 */
[----:B------:R-:W-:Y:S01]  /*13c30*/  @P4 STG.E.U16 desc[UR36][R4.64+0x20], R32 ;  /* 0x0000202004004986 */ /* 0x000fe2000c101524 */
[----:B------:R-:W-:Y:S01]  /*13c40*/  ISETP.GT.AND P4, PT, R0, 0x18, P1 ;  /* 0x000000180000780c */ /* 0x000fe20000f84270 */
[-C--:B------:R-:W-:Y:S01]  /*13c50*/  FMUL R35, R35, R2.reuse ;  /* 0x0000000223237220 */ /* 0x080fe20000400000 */
[----:B------:R-:W-:Y:S01]  /*13c60*/  FMUL R36, R36, R2 ;  /* 0x0000000224247220 */ /* 0x000fe20000400000 */
[----:B------:R-:W-:Y:S02]  /*13c70*/  F2FP.BF16.F32.PACK_AB R33, RZ, R33 ;  /* 0x00000021ff21723e */ /* 0x000fe400000010ff */
[----:B------:R-:W-:-:S02]  /*13c80*/  F2FP.BF16.F32.PACK_AB R34, RZ, R34 ;  /* 0x00000022ff22723e */ /* 0x000fc400000010ff */
[----:B------:R-:W-:Y:S01]  /*13c90*/  F2FP.BF16.F32.PACK_AB R35, RZ, R35 ;  /* 0x00000023ff23723e */ /* 0x000fe200000010ff */
[----:B------:R-:W-:Y:S01]  /*13ca0*/  @P5 STG.E.U16 desc[UR36][R4.64+0x22], R33 ;  /* 0x0000222104005986 */ /* 0x000fe2000c101524 */
[----:B------:R-:W-:Y:S02]  /*13cb0*/  F2FP.BF16.F32.PACK_AB R36, RZ, R36 ;  /* 0x00000024ff24723e */ /* 0x000fe400000010ff */
[C---:B------:R-:W-:Y:S01]  /*13cc0*/  ISETP.GT.AND P5, PT, R0.reuse, 0x19, P1 ;  /* 0x000000190000780c */ /* 0x040fe20000fa4270 */
[----:B------:R-:W-:Y:S01]  /*13cd0*/  @P2 STG.E.U16 desc[UR36][R6.64+0x20], R34 ;  /* 0x0000202206002986 */ /* 0x000fe2000c101524 */
[C---:B------:R-:W-:Y:S01]  /*13ce0*/  ISETP.GT.AND P2, PT, R0.reuse, 0x18, P0 ;  /* 0x000000180000780c */ /* 0x040fe20000744270 */
[-C--:B------:R-:W-:Y:S02]  /*13cf0*/  FMUL R37, R37, R2.reuse ;  /* 0x0000000225257220 */ /* 0x080fe40000400000 */
[----:B------:R-:W-:Y:S01]  /*13d00*/  @P3 STG.E.U16 desc[UR36][R6.64+0x22], R35 ;  /* 0x0000222306003986 */ /* 0x000fe2000c101524 */
[----:B------:R-:W-:Y:S01]  /*13d10*/  ISETP.GT.AND P3, PT, R0, 0x19, P0 ;  /* 0x000000190000780c */ /* 0x000fe20000764270 */
[----:B------:R-:W-:-:S02]  /*13d20*/  FMUL R38, R38, R2 ;  /* 0x0000000226267220 */ /* 0x000fc40000400000 */
[----:B------:R-:W-:Y:S01]  /*13d30*/  @P4 STG.E.U16 desc[UR36][R4.64+0x30], R36 ;  /* 0x0000302404004986 */ /* 0x000fe2000c101524 */
[----:B------:R-:W-:Y:S01]  /*13d40*/  ISETP.GT.AND P4, PT, R0, 0x20, P1 ;  /* 0x000000200000780c */ /* 0x000fe20000f84270 */
[-C--:B------:R-:W-:Y:S01]  /*13d50*/  FMUL R39, R39, R2.reuse ;  /* 0x0000000227277220 */ /* 0x080fe20000400000 */
[----:B------:R-:W-:Y:S01]  /*13d60*/  FMUL R40, R40, R2 ;  /* 0x0000000228287220 */ /* 0x000fe20000400000 */
[----:B------:R-:W-:Y:S02]  /*13d70*/  F2FP.BF16.F32.PACK_AB R37, RZ, R37 ;  /* 0x00000025ff25723e */ /* 0x000fe400000010ff */
[----:B------:R-:W-:Y:S02]  /*13d80*/  F2FP.BF16.F32.PACK_AB R38, RZ, R38 ;  /* 0x00000026ff26723e */ /* 0x000fe400000010ff */
[----:B------:R-:W-:Y:S01]  /*13d90*/  F2FP.BF16.F32.PACK_AB R39, RZ, R39 ;  /* 0x00000027ff27723e */ /* 0x000fe200000010ff */
[----:B------:R-:W-:Y:S01]  /*13da0*/  @P5 STG.E.U16 desc[UR36][R4.64+0x32], R37 ;  /* 0x0000322504005986 */ /* 0x000fe2000c101524 */
[----:B------:R-:W-:-:S02]  /*13db0*/  F2FP.BF16.F32.PACK_AB R40, RZ, R40 ;  /* 0x00000028ff28723e */ /* 0x000fc400000010ff */
[C---:B------:R-:W-:Y:S01]  /*13dc0*/  ISETP.GT.AND P5, PT, R0.reuse, 0x21, P1 ;  /* 0x000000210000780c */ /* 0x040fe20000fa4270 */
[----:B------:R-:W-:Y:S01]  /*13dd0*/  @P2 STG.E.U16 desc[UR36][R6.64+0x30], R38 ;  /* 0x0000302606002986 */ /* 0x000fe2000c101524 */
[C---:B------:R-:W-:Y:S01]  /*13de0*/  ISETP.GT.AND P2, PT, R0.reuse, 0x20, P0 ;  /* 0x000000200000780c */ /* 0x040fe20000744270 */
[-C--:B------:R-:W-:Y:S02]  /*13df0*/  FMUL R41, R41, R2.reuse ;  /* 0x0000000229297220 */ /* 0x080fe40000400000 */
[----:B------:R-:W-:Y:S01]  /*13e00*/  @P3 STG.E.U16 desc[UR36][R6.64+0x32], R39 ;  /* 0x0000322706003986 */ /* 0x000fe2000c101524 */
[----:B------:R-:W-:Y:S01]  /*13e10*/  ISETP.GT.AND P3, PT, R0, 0x21, P0 ;  /* 0x000000210000780c */ /* 0x000fe20000764270 */
[-C--:B------:R-:W-:Y:S02]  /*13e20*/  FMUL R42, R42, R2.reuse ;  /* 0x000000022a2a7220 */ /* 0x080fe40000400000 */
[----:B------:R-:W-:Y:S01]  /*13e30*/  @P4 STG.E.U16 desc[UR36][R4.64+0x40], R40 ;  /* 0x0000402804004986 */ /* 0x000fe2000c101524 */
[----:B------:R-:W-:Y:S01]  /*13e40*/  ISETP.GT.AND P4, PT, R0, 0x28, P1 ;  /* 0x000000280000780c */ /* 0x000fe20000f84270 */
[-C--:B------:R-:W-:Y:S01]  /*13e50*/  FMUL R43, R43, R2.reuse ;  /* 0x000000022b2b7220 */ /* 0x080fe20000400000 */
[----:B------:R-:W-:Y:S01]  /*13e60*/  FMUL R44, R44, R2 ;  /* 0x000000022c2c7220 */ /* 0x000fe20000400000 */
[----:B------:R-:W-:-:S02]  /*13e70*/  F2FP.BF16.F32.PACK_AB R41, RZ, R41 ;  /* 0x00000029ff29723e */ /* 0x000fc400000010ff */
[----:B------:R-:W-:Y:S02]  /*13e80*/  F2FP.BF16.F32.PACK_AB R42, RZ, R42 ;  /* 0x0000002aff2a723e */ /* 0x000fe400000010ff */
        /* <DEDUP_REMOVED lines=357> */
[----:B------:R-:W-:Y:S01]  /*154e0*/  ISETP.GT.AND P2, PT, R0, 0xd8, P0 ;  /* 0x000000d80000780c */ /* 0x000fe20000744270 */
[-C--:B------:R-:W-:Y:S02]  /*154f0*/  FMUL R133, R133, R2.reuse ;  /* 0x0000000285857220 */ /* 0x080fe40000400000 */
[----:B------:R-:W-:Y:S01]  /*15500*/  @P3 STG.E.U16 desc[UR36][R6.64+0x1a2], R131 ;  /* 0x0001a28306003986 */ /* 0x000fe2000c101524 */
[----:B------:R-:W-:-:S03]  /*15510*/  FMUL R134, R134, R2 ;  /* 0x0000000286867220 */ /* 0x000fc60000400000 */
[----:B------:R-:W-:Y:S01]  /*15520*/  @P4 STG.E.U16 desc[UR36][R4.64+0x1b0], R132 ;  /* 0x0001b08404004986 */ /* 0x000fe2000c101524 */
[C---:B------:R-:W-:Y:S01]  /*15530*/  ISETP.GT.AND P4, PT, R0.reuse, 0xd9, P0 ;  /* 0x000000d90000780c */ /* 0x040fe20000784270 */
[----:B------:R-:W-:Y:S01]  /*15540*/  FMUL R135, R135, R2 ;  /* 0x0000000287877220 */ /* 0x000fe20000400000 */
[----:B------:R-:W-:Y:S02]  /*15550*/  F2FP.BF16.F32.PACK_AB R133, RZ, R133 ;  /* 0x00000085ff85723e */ /* 0x000fe400000010ff */
[----:B------:R-:W-:Y:S02]  /*15560*/  F2FP.BF16.F32.PACK_AB R134, RZ, R134 ;  /* 0x00000086ff86723e */ /* 0x000fe400000010ff */
[----:B------:R-:W-:Y:S01]  /*15570*/  F2FP.BF16.F32.PACK_AB R135, RZ, R135 ;  /* 0x00000087ff87723e */ /* 0x000fe200000010ff */
[----:B------:R-:W-:Y:S01]  /*15580*/  @P5 STG.E.U16 desc[UR36][R4.64+0x1b2], R133 ;  /* 0x0001b28504005986 */ /* 0x000fe2000c101524 */
[----:B------:R-:W-:-:S03]  /*15590*/  ISETP.GT.AND P5, PT, R0, 0xe0, P1 ;  /* 0x000000e00000780c */ /* 0x000fc60000fa4270 */
[----:B------:R-:W-:Y:S01]  /*155a0*/  @P2 STG.E.U16 desc[UR36][R6.64+0x1b0], R134 ;  /* 0x0001b08606002986 */ /* 0x000fe2000c101524 */
[----:B------:R-:W-:Y:S01]  /*155b0*/  ISETP.GT.AND P2, PT, R0, 0xe1, P1 ;  /* 0x000000e10000780c */ /* 0x000fe20000f44270 */
[-C--:B------:R-:W-:Y:S01]  /*155c0*/  FMUL R136, R136, R2.reuse ;  /* 0x0000000288887220 */ /* 0x080fe20000400000 */
[C---:B------:R-:W-:Y:S01]  /*155d0*/  ISETP.GT.AND P3, PT, R0.reuse, 0xe0, P0 ;  /* 0x000000e00000780c */ /* 0x040fe20000764270 */
[----:B------:R-:W-:Y:S01]  /*155e0*/  @P4 STG.E.U16 desc[UR36][R6.64+0x1b2], R135 ;  /* 0x0001b28706004986 */ /* 0x000fe2000c101524 */
[-C--:B------:R-:W-:Y:S01]  /*155f0*/  FMUL R137, R137, R2.reuse ;  /* 0x0000000289897220 */ /* 0x080fe20000400000 */
[----:B------:R-:W-:Y:S01]  /*15600*/  ISETP.GT.AND P4, PT, R0, 0xe1, P0 ;  /* 0x000000e10000780c */ /* 0x000fe20000784270 */
[-C--:B------:R-:W-:Y:S01]  /*15610*/  FMUL R138, R138, R2.reuse ;  /* 0x000000028a8a7220 */ /* 0x080fe20000400000 */
[----:B------:R-:W-:Y:S01]  /*15620*/  FMUL R139, R139, R2 ;  /* 0x000000028b8b7220 */ /* 0x000fe20000400000 */
[----:B------:R-:W-:Y:S02]  /*15630*/  F2FP.BF16.F32.PACK_AB R136, RZ, R136 ;  /* 0x00000088ff88723e */ /* 0x000fe400000010ff */
[----:B------:R-:W-:-:S02]  /*15640*/  F2FP.BF16.F32.PACK_AB R137, RZ, R137 ;  /* 0x00000089ff89723e */ /* 0x000fc400000010ff */
[----:B------:R-:W-:Y:S02]  /*15650*/  F2FP.BF16.F32.PACK_AB R138, RZ, R138 ;  /* 0x0000008aff8a723e */ /* 0x000fe400000010ff */
[----:B------:R-:W-:Y:S01]  /*15660*/  F2FP.BF16.F32.PACK_AB R139, RZ, R139 ;  /* 0x0000008bff8b723e */ /* 0x000fe200000010ff */
[----:B------:R-:W-:Y:S01]  /*15670*/  @P5 STG.E.U16 desc[UR36][R4.64+0x1c0], R136 ;  /* 0x0001c08804005986 */ /* 0x000fe2000c101524 */
[----:B------:R-:W-:-:S03]  /*15680*/  ISETP.GT.AND P5, PT, R0, 0xe9, P1 ;  /* 0x000000e90000780c */ /* 0x000fc60000fa4270 */
[----:B------:R-:W-:Y:S01]  /*15690*/  @P2 STG.E.U16 desc[UR36][R4.64+0x1c2], R137 ;  /* 0x0001c28904002986 */ /* 0x000fe2000c101524 */
[C---:B------:R-:W-:Y:S02]  /*156a0*/  ISETP.GT.AND P2, PT, R0.reuse, 0xe8, P1 ;  /* 0x000000e80000780c */ /* 0x040fe40000f44270 */
[C---:B------:R-:W-:Y:S01]  /*156b0*/  ISETP.GT.AND P6, PT, R0.reuse, 0xe8, P0 ;  /* 0x000000e80000780c */ /* 0x040fe200007c4270 */
[----:B------:R-:W-:Y:S01]  /*156c0*/  @P3 STG.E.U16 desc[UR36][R6.64+0x1c0], R138 ;  /* 0x0001c08a06003986 */ /* 0x000fe2000c101524 */
[----:B------:R-:W-:Y:S01]  /*156d0*/  ISETP.GT.AND P3, PT, R0, 0xe9, P0 ;  /* 0x000000e90000780c */ /* 0x000fe20000764270 */
[-C--:B------:R-:W-:Y:S01]  /*156e0*/  FMUL R140, R140, R2.reuse ;  /* 0x000000028c8c7220 */ /* 0x080fe20000400000 */
[-C--:B------:R-:W-:Y:S01]  /*156f0*/  FMUL R141, R141, R2.reuse ;  /* 0x000000028d8d7220 */ /* 0x080fe20000400000 */
[----:B------:R-:W-:Y:S01]  /*15700*/  @P4 STG.E.U16 desc[UR36][R6.64+0x1c2], R139 ;  /* 0x0001c28b06004986 */ /* 0x000fe2000c101524 */
[----:B------:R-:W-:Y:S01]  /*15710*/  ISETP.GT.AND P4, PT, R0, 0xf0, P1 ;  /* 0x000000f00000780c */ /* 0x000fe20000f84270 */
[-C--:B------:R-:W-:Y:S01]  /*15720*/  FMUL R142, R142, R2.reuse ;  /* 0x000000028e8e7220 */ /* 0x080fe20000400000 */
[-C--:B------:R-:W-:Y:S01]  /*15730*/  FMUL R143, R143, R2.reuse ;  /* 0x000000028f8f7220 */ /* 0x080fe20000400000 */
[----:B------:R-:W-:Y:S01]  /*15740*/  FMUL R144, R144, R2 ;  /* 0x0000000290907220 */ /* 0x000fe20000400000 */
[----:B------:R-:W-:-:S02]  /*15750*/  F2FP.BF16.F32.PACK_AB R140, RZ, R140 ;  /* 0x0000008cff8c723e */ /* 0x000fc400000010ff */
[----:B------:R-:W-:Y:S02]  /*15760*/  F2FP.BF16.F32.PACK_AB R141, RZ, R141 ;  /* 0x0000008dff8d723e */ /* 0x000fe400000010ff */
[----:B------:R-:W-:Y:S02]  /*15770*/  F2FP.BF16.F32.PACK_AB R142, RZ, R142 ;  /* 0x0000008eff8e723e */ /* 0x000fe400000010ff */
[----:B------:R-:W-:Y:S02]  /*15780*/  F2FP.BF16.F32.PACK_AB R143, RZ, R143 ;  /* 0x0000008fff8f723e */ /* 0x000fe400000010ff */
[----:B------:R-:W-:Y:S01]  /*15790*/  F2FP.BF16.F32.PACK_AB R144, RZ, R144 ;  /* 0x00000090ff90723e */ /* 0x000fe200000010ff */
[----:B------:R-:W-:Y:S01]  /*157a0*/  @P2 STG.E.U16 desc[UR36][R4.64+0x1d0], R140 ;  /* 0x0001d08c04002986 */ /* 0x000fe2000c101524 */
[----:B------:R-:W-:-:S03]  /*157b0*/  ISETP.GT.AND P2, PT, R0, 0xf1, P1 ;  /* 0x000000f10000780c */ /* 0x000fc60000f44270 */
[----:B------:R-:W-:Y:S01]  /*157c0*/  @P5 STG.E.U16 desc[UR36][R4.64+0x1d2], R141 ;  /* 0x0001d28d04005986 */ /* 0x000fe2000c101524 */
[----:B------:R-:W-:-:S03]  /*157d0*/  ISETP.GT.AND P5, PT, R0, 0xf0, P0 ;  /* 0x000000f00000780c */ /* 0x000fc600007a4270 */
[----:B------:R-:W-:Y:S01]  /*157e0*/  @P6 STG.E.U16 desc[UR36][R6.64+0x1d0], R142 ;  /* 0x0001d08e06006986 */ /* 0x000fe2000c101524 */
[----:B------:R-:W-:-:S03]  /*157f0*/  FMUL R145, R145, R2 ;  /* 0x0000000291917220 */ /* 0x000fc60000400000 */
[----:B------:R-:W-:Y:S01]  /*15800*/  @P3 STG.E.U16 desc[UR36][R6.64+0x1d2], R143 ;  /* 0x0001d28f06003986 */ /* 0x000fe2000c101524 */
[----:B------:R-:W-:-:S03]  /*15810*/  ISETP.GT.AND P3, PT, R0, 0xf8, P1 ;  /* 0x000000f80000780c */ /* 0x000fc60000f64270 */
[----:B------:R-:W-:Y:S01]  /*15820*/  @P4 STG.E.U16 desc[UR36][R4.64+0x1e0], R144 ;  /* 0x0001e09004004986 */ /* 0x000fe2000c101524 */
[----:B------:R-:W-:Y:S01]  /*15830*/  ISETP.GT.AND P4, PT, R0, 0xf1, P0 ;  /* 0x000000f10000780c */ /* 0x000fe20000784270 */
[-C--:B------:R-:W-:Y:S01]  /*15840*/  FMUL R146, R146, R2.reuse ;  /* 0x0000000292927220 */ /* 0x080fe20000400000 */
[C---:B------:R-:W-:Y:S01]  /*15850*/  ISETP.GT.AND P1, PT, R0.reuse, 0xf9, P1 ;  /* 0x000000f90000780c */ /* 0x040fe20000f24270 */
[-C--:B------:R-:W-:Y:S01]  /*15860*/  FMUL R147, R147, R2.reuse ;  /* 0x0000000293937220 */ /* 0x080fe20000400000 */
[----:B------:R-:W-:Y:S01]  /*15870*/  ISETP.GT.AND P6, PT, R0, 0xf8, P0 ;  /* 0x000000f80000780c */ /* 0x000fe200007c4270 */
[-C--:B------:R-:W-:Y:S01]  /*15880*/  FMUL R148, R148, R2.reuse ;  /* 0x0000000294947220 */ /* 0x080fe20000400000 */
[----:B------:R-:W-:Y:S01]  /*15890*/  FMUL R149, R149, R2 ;  /* 0x0000000295957220 */ /* 0x000fe20000400000 */
[----:B------:R-:W-:Y:S02]  /*158a0*/  F2FP.BF16.F32.PACK_AB R145, RZ, R145 ;  /* 0x00000091ff91723e */ /* 0x000fe400000010ff */
[----:B------:R-:W-:-:S02]  /*158b0*/  F2FP.BF16.F32.PACK_AB R146, RZ, R146 ;  /* 0x00000092ff92723e */ /* 0x000fc400000010ff */
[----:B------:R-:W-:Y:S02]  /*158c0*/  ISETP.GT.AND P0, PT, R0, 0xf9, P0 ;  /* 0x000000f90000780c */ /* 0x000fe40000704270 */
[----:B------:R-:W-:Y:S01]  /*158d0*/  F2FP.BF16.F32.PACK_AB R147, RZ, R147 ;  /* 0x00000093ff93723e */ /* 0x000fe200000010ff */
[----:B------:R-:W-:Y:S01]  /*158e0*/  FMUL R150, R150, R2 ;  /* 0x0000000296967220 */ /* 0x000fe20000400000 */
[----:B------:R-:W-:Y:S02]  /*158f0*/  F2FP.BF16.F32.PACK_AB R148, RZ, R148 ;  /* 0x00000094ff94723e */ /* 0x000fe400000010ff */
[----:B------:R-:W-:Y:S01]  /*15900*/  F2FP.BF16.F32.PACK_AB R149, RZ, R149 ;  /* 0x00000095ff95723e */ /* 0x000fe200000010ff */
[----:B------:R-:W-:Y:S01]  /*15910*/  FMUL R151, R151, R2 ;  /* 0x0000000297977220 */ /* 0x000fe20000400000 */
[----:B------:R-:W-:Y:S01]  /*15920*/  @P2 STG.E.U16 desc[UR36][R4.64+0x1e2], R145 ;  /* 0x0001e29104002986 */ /* 0x000fe2000c101524 */
[----:B------:R-:W-:-:S03]  /*15930*/  F2FP.BF16.F32.PACK_AB R150, RZ, R150 ;  /* 0x00000096ff96723e */ /* 0x000fc600000010ff */
[----:B------:R-:W-:Y:S01]  /*15940*/  @P5 STG.E.U16 desc[UR36][R6.64+0x1e0], R146 ;  /* 0x0001e09206005986 */ /* 0x000fe2000c101524 */
[----:B------:R-:W-:-:S03]  /*15950*/  F2FP.BF16.F32.PACK_AB R151, RZ, R151 ;  /* 0x00000097ff97723e */ /* 0x000fc600000010ff */
[----:B------:R-:W-:Y:S04]  /*15960*/  @P4 STG.E.U16 desc[UR36][R6.64+0x1e2], R147 ;  /* 0x0001e29306004986 */ /* 0x000fe8000c101524 */
[----:B------:R-:W-:Y:S04]  /*15970*/  @P3 STG.E.U16 desc[UR36][R4.64+0x1f0], R148 ;  /* 0x0001f09404003986 */ /* 0x000fe8000c101524 */
[----:B------:R0:W-:Y:S02]  /*15980*/  @P1 STG.E.U16 desc[UR36][R4.64+0x1f2], R149 ;  /* 0x0001f29504001986 */ /* 0x0001e4000c101524 */
[----:B0-----:R-:W-:-:S02]  /*15990*/  @P6 IMAD.MOV.U32 R4, RZ, RZ, R6 ;  /* 0x000000ffff046224 */ /* 0x001fc400078e0006 */
[----:B------:R-:W-:-:S05]  /*159a0*/  @P6 IMAD.MOV.U32 R5, RZ, RZ, R7 ;  /* 0x000000ffff056224 */ /* 0x000fca00078e0007 */
[----:B------:R0:W-:Y:S04]  /*159b0*/  @P6 STG.E.U16 desc[UR36][R4.64+0x1f0], R150 ;  /* 0x0001f09604006986 */ /* 0x0001e8000c101524 */
[----:B------:R0:W-:Y:S02]  /*159c0*/  @P0 STG.E.U16 desc[UR36][R6.64+0x1f2], R151 ;  /* 0x0001f29706000986 */ /* 0x0001e4000c101524 */
.L_x_542:
[----:B------:R-:W-:Y:S05]  /*159d0*/  BSYNC B0 ;  /* 0x0000000000007941 */ /* 0x000fea0003800000 */
.L_x_34:
[----:B0-----:R-:W2:Y:S04]  /*159e0*/  LDL.LU R5, [R1+0x200] ;  /* 0x0002000001057983 */ /* 0x001ea80000300800 */
[----:B------:R-:W2:Y:S01]  /*159f0*/  LDL.LU R4, [R1+0x204] ;  /* 0x0002040001047983 */ /* 0x000ea20000300800 */
[----:B------:R-:W-:Y:S01]  /*15a00*/  ULDC UR4, c[0x0][0xc] ;  /* 0x0000030000047ab9 */ /* 0x000fe20000000800 */
[----:B------:R-:W-:Y:S01]  /*15a10*/  ULDC UR5, c[0x0][0x10] ;  /* 0x0000040000057ab9 */ /* 0x000fe20000000800 */
[----:B-----5:R-:W2:Y:S01]  /*15a20*/  LDC R3, c[0x0][0x14] ;  /* 0x00000500ff037b82 */ /* 0x020ea20000000800 */
[----:B------:R-:W-:Y:S01]  /*15a30*/  UIMAD.WIDE.U32 UR4, UR4, UR5, URZ ;  /* 0x00000005040472a5 */ /* 0x000fe2000f8e003f */
[----:B----4-:R-:W-:Y:S01]  /*15a40*/  PRMT R0, RZ, 0x7610, R0 ;  /* 0x00007610ff007816 */ /* 0x010fe20000000000 */
[----:B------:R-:W-:Y:S01]  /*15a50*/  UMOV UR42, 0xffffffff ;  /* 0xffffffff002a7882 */ /* 0x000fe20000000000 */
[----:B------:R-:W-:-:S03]  /*15a60*/  UMOV UR43, 0xffffffff ;  /* 0xffffffff002b7882 */ /* 0x000fc60000000000 */
[----:B--2---:R-:W-:-:S04]  /*15a70*/  IMAD.WIDE.U32 R4, R3, UR4, R4 ;  /* 0x0000000403047c25 */ /* 0x004fc8000f8e0004 */
[----:B------:R-:W-:Y:S01]  /*15a80*/  IMAD R3, R3, UR5, RZ ;  /* 0x0000000503037c24 */ /* 0x000fe2000f8e02ff */
[----:B------:R-:W-:Y:S01]  /*15a90*/  ULDC.64 UR4, c[0x0][0x650] ;  /* 0x0001940000047ab9 */ /* 0x000fe20000000a00 */
[----:B------:R-:W-:Y:S01]  /*15aa0*/  IMAD.MOV.U32 R7, RZ, RZ, R4 ;  /* 0x000000ffff077224 */ /* 0x000fe200078e0004 */
[----:B------:R-:W-:Y:S01]  /*15ab0*/  ISETP.GE.U32.AND P0, PT, R4, UR4, PT ;  /* 0x0000000404007c0c */ /* 0x000fe2000bf06070 */
[----:B------:R-:W-:-:S05]  /*15ac0*/  IMAD.IADD R6, R5, 0x1, R3 ;  /* 0x0000000105067824 */ /* 0x000fca00078e0203 */
[----:B------:R0:W-:Y:S01]  /*15ad0*/  STL [R1+0x200], R6 ;  /* 0x0002000601007387 */ /* 0x0001e20000100800 */
[----:B------:R-:W-:-:S03]  /*15ae0*/  ISETP.GE.U32.AND.EX P0, PT, R6, UR5, PT, P0 ;  /* 0x0000000506007c0c */ /* 0x000fc6000bf06100 */
[----:B------:R0:W-:Y:S10]  /*15af0*/  STL [R1+0x204], R7 ;  /* 0x0002040701007387 */ /* 0x0001f40000100800 */
[----:B0-----:R-:W-:Y:S05]  /*15b00*/  @P0 BRA `(.L_x_543) ;  /* 0x0000000400880947 */ /* 0x001fea0003800000 */
[----:B------:R-:W0:Y:S01]  /*15b10*/  S2UR UR6, SR_CTAID.X ;  /* 0x00000000000679c3 */ /* 0x000e220000002500 */
[----:B------:R-:W-:Y:S01]  /*15b20*/  ULDC.64 UR12, c[0x0][0x628] ;  /* 0x00018a00000c7ab9 */ /* 0x000fe20000000a00 */
[----:B------:R-:W-:Y:S01]  /*15b30*/  ULDC UR4, c[0x0][0x150] ;  /* 0x0000540000047ab9 */ /* 0x000fe20000000800 */
[----:B------:R-:W-:Y:S01]  /*15b40*/  ISETP.NE.U32.AND P0, PT, RZ, UR12, PT ;  /* 0x0000000cff007c0c */ /* 0x000fe2000bf05070 */
[----:B------:R-:W-:Y:S01]  /*15b50*/  ULDC UR15, c[0x0][0x630] ;  /* 0x00018c00000f7ab9 */ /* 0x000fe20000000800 */
[C---:B------:R-:W-:Y:S01]  /*15b60*/  R2UR UR16, R7.reuse ;  /* 0x00000000071072ca */ /* 0x040fe200000e0000 */
[----:B------:R-:W-:Y:S01]  /*15b70*/  ULDC UR19, c[0x0][0x154] ;  /* 0x0000550000137ab9 */ /* 0x000fe20000000800 */
[----:B------:R-:W-:Y:S01]  /*15b80*/  ISETP.NE.AND.EX P0, PT, RZ, UR13, PT, P0 ;  /* 0x0000000dff007c0c */ /* 0x000fe2000bf05300 */
[----:B------:R-:W2:Y:S01]  /*15b90*/  S2UR UR18, SR_CTAID.Y ;  /* 0x00000000001279c3 */ /* 0x000ea20000002600 */
[----:B------:R-:W-:Y:S02]  /*15ba0*/  R2UR UR17, R6 ;  /* 0x00000000061172ca */ /* 0x000fe400000e0000 */
[----:B------:R-:W-:-:S02]  /*15bb0*/  R2UR UR10, R7 ;  /* 0x00000000070a72ca */ /* 0x000fc400000e0000 */
[----:B------:R-:W-:Y:S02]  /*15bc0*/  R2UR UR11, R6 ;  /* 0x00000000060b72ca */ /* 0x000fe400000e0000 */
[----:B0-----:R-:W-:-:S05]  /*15bd0*/  I2FP.F32.U32 R0, UR6 ;  /* 0x0000000600007c45 */ /* 0x001fca0008201000 */
[----:B------:R-:W-:-:S04]  /*15be0*/  FMUL R0, R0, UR4 ;  /* 0x0000000400007c20 */ /* 0x000fc80008400000 */
[----:B------:R0:W4:Y:S01]  /*15bf0*/  F2I.U32.TRUNC.NTZ R3, R0 ;  /* 0x0000000000037305 */ /* 0x000122000020f000 */
[----:B--2---:R-:W-:Y:S05]  /*15c00*/  @!P0 BRA `(.L_x_544) ;  /* 0x0000000000308947 */ /* 0x004fea0003800000 */
        /* <DEDUP_REMOVED lines=12> */
.L_x_544:
[----:B------:R-:W-:Y:S01]  /*15cd0*/  USHF.R.U64 UR43, UR10, UR15, UR11 ;  /* 0x0000000f0a2b7299 */ /* 0x000fe2000800120b */
[----:B0-----:R-:W-:Y:S01]  /*15ce0*/  I2FP.F32.U32 R0, UR18 ;  /* 0x0000001200007c45 */ /* 0x001fe20008201000 */
[----:B------:R-:W-:Y:S02]  /*15cf0*/  USHF.R.U32.HI UR4, URZ, UR15, UR11 ;  /* 0x0000000f3f047299 */ /* 0x000fe4000801160b */
[----:B------:R-:W-:Y:S02]  /*15d00*/  UIADD3 UR10, UP0, URZ, -UR43, URZ ;  /* 0x8000002b3f0a7290 */ /* 0x000fe4000ff1e03f */
[----:B------:R-:W-:Y:S01]  /*15d10*/  FMUL R0, R0, UR19 ;  /* 0x0000001300007c20 */ /* 0x000fe20008400000 */
[----:B------:R-:W-:Y:S01]  /*15d20*/  ULDC.64 UR12, c[0x0][0x620] ;  /* 0x00018800000c7ab9 */ /* 0x000fe20000000a00 */
[----:B------:R-:W-:Y:S01]  /*15d30*/  UIADD3.X UR4, URZ, ~UR4, URZ, UP0, !UPT ;  /* 0x800000043f047290 */ /* 0x000fe200087fe43f */
[----:B------:R-:W-:Y:S01]  /*15d40*/  UMOV UR8, UR16 ;  /* 0x0000001000087c82 */ /* 0x000fe20008000000 */
[----:B------:R-:W-:-:S02]  /*15d50*/  UMOV UR9, UR17 ;  /* 0x0000001100097c82 */ /* 0x000fc40008000000 */
[----:B------:R-:W-:Y:S01]  /*15d60*/  UIMAD UR4, UR4, UR12, URZ ;  /* 0x0000000c040472a4 */ /* 0x000fe2000f8e023f */
[----:B------:R-:W0:Y:S01]  /*15d70*/  F2I.U32.TRUNC.NTZ R0, R0 ;  /* 0x0000000000007305 */ /* 0x000e22000020f000 */
[----:B------:R-:W-:Y:S01]  /*15d80*/  UIMAD.WIDE.U32 UR8, UR10, UR12, UR8 ;  /* 0x0000000c0a0872a5 */ /* 0x000fe2000f8e0008 */
[----:B----4-:R-:W-:Y:S01]  /*15d90*/  R2UR UR12, R3 ;  /* 0x00000000030c72ca */ /* 0x010fe200000e0000 */
[----:B------:R-:W-:Y:S01]  /*15da0*/  UIMAD UR10, UR10, UR13, UR4 ;  /* 0x0000000d0a0a72a4 */ /* 0x000fe2000f8e0204 */
[----:B------:R-:W-:Y:S01]  /*15db0*/  ULDC UR11, c[0x0][0x618] ;  /* 0x00018600000b7ab9 */ /* 0x000fe20000000800 */
[----:B------:R-:W-:Y:S02]  /*15dc0*/  ULDC UR21, c[0x0][0x658] ;  /* 0x0001960000157ab9 */ /* 0x000fe40000000800 */
[----:B------:R-:W-:Y:S01]  /*15dd0*/  UIADD3 UR9, UR9, UR10, URZ ;  /* 0x0000000a09097290 */ /* 0x000fe2000fffe03f */
[----:B------:R-:W-:Y:S01]  /*15de0*/  UMOV UR15, 0xffffffff ;  /* 0xffffffff000f7882 */ /* 0x000fe20000000000 */
[----:B------:R-:W-:Y:S01]  /*15df0*/  ULDC.64 UR4, c[0x0][0x640] ;  /* 0x0001900000047ab9 */ /* 0x000fe20000000a00 */
[----:B------:R-:W-:Y:S01]  /*15e00*/  USHF.L.U32 UR15, UR15, UR21, URZ ;  /* 0x000000150f0f7299 */ /* 0x000fe2000800063f */
[----:B------:R-:W-:Y:S01]  /*15e10*/  ISETP.NE.U32.AND P0, PT, RZ, UR4, PT ;  /* 0x00000004ff007c0c */ /* 0x000fe2000bf05070 */
[----:B------:R-:W-:-:S02]  /*15e20*/  USHF.R.U64 UR16, UR8, UR11, UR9 ;  /* 0x0000000b08107299 */ /* 0x000fc40008001209 */
[----:B------:R-:W-:Y:S01]  /*15e30*/  USHF.R.U32.HI UR8, URZ, UR11, UR9 ;  /* 0x0000000b3f087299 */ /* 0x000fe20008011609 */
[----:B0-----:R-:W-:Y:S01]  /*15e40*/  R2UR UR14, R0 ;  /* 0x00000000000e72ca */ /* 0x001fe200000e0000 */
[----:B------:R-:W-:Y:S01]  /*15e50*/  ULDC UR17, c[0x0][0x608] ;  /* 0x0001820000117ab9 */ /* 0x000fe20000000800 */
[----:B------:R-:W-:Y:S01]  /*15e60*/  ULOP3.LUT UR41, URZ, UR15, URZ, 0x33, !UPT ;  /* 0x0000000f3f297292 */ /* 0x000fe2000f8e333f */
[----:B------:R-:W-:Y:S01]  /*15e70*/  ISETP.NE.AND.EX P0, PT, RZ, UR5, PT, P0 ;  /* 0x00000005ff007c0c */ /* 0x000fe2000bf05300 */
[----:B------:R-:W-:Y:S02]  /*15e80*/  USHF.R.U64 UR15, UR16, UR17, UR8 ;  /* 0x00000011100f7299 */ /* 0x000fe40008001208 */
[----:B------:R-:W-:Y:S02]  /*15e90*/  USHF.R.U32.HI UR8, URZ, UR17, UR8 ;  /* 0x000000113f087299 */ /* 0x000fe40008011608 */
[----:B------:R-:W-:Y:S02]  /*15ea0*/  UIADD3 UR12, -UR12, URZ, URZ ;  /* 0x0000003f0c0c7290 */ /* 0x000fe4000fffe13f */
[----:B------:R-:W-:Y:S01]  /*15eb0*/  USHF.R.U64 UR17, UR15, UR21, UR8 ;  /* 0x000000150f117299 */ /* 0x000fe20008001208 */
[----:B------:R-:W-:Y:S01]  /*15ec0*/  UMOV UR19, 0x1 ;  /* 0x0000000100137882 */ /* 0x000fe20000000000 */
[----:B------:R-:W-:Y:S01]  /*15ed0*/  ULDC UR13, c[0x0][0x144] ;  /* 0x00005100000d7ab9 */ /* 0x000fe20000000800 */
[----:B------:R-:W-:Y:S01]  /*15ee0*/  ULDC UR7, c[0x0][0x600] ;  /* 0x0001800000077ab9 */ /* 0x000fe20000000800 */
[----:B------:R-:W-:-:S02]  /*15ef0*/  USHF.L.U32 UR24, UR19, UR21, URZ ;  /* 0x0000001513187299 */ /* 0x000fc4000800063f */
[----:B------:R-:W-:Y:S02]  /*15f00*/  USHF.R.U32.HI UR8, URZ, UR21, UR8 ;  /* 0x000000153f087299 */ /* 0x000fe40008011608 */
[----:B------:R-:W-:Y:S02]  /*15f10*/  UIMAD UR21, UR13, UR12, UR6 ;  /* 0x0000000c0d1572a4 */ /* 0x000fe4000f8e0206 */
[----:B------:R-:W-:Y:S02]  /*15f20*/  UIADD3 UR20, UR7, -0x1, URZ ;  /* 0xffffffff07147890 */ /* 0x000fe4000fffe03f */
[----:B------:R-:W-:Y:S01]  /*15f30*/  UIADD3 UR19, -UR14, URZ, URZ ;  /* 0x0000003f0e137290 */ /* 0x000fe2000fffe13f */
[----:B------:R-:W-:Y:S01]  /*15f40*/  ULDC UR25, c[0x0][0x148] ;  /* 0x0000520000197ab9 */ /* 0x000fe20000000800 */
[----:B------:R-:W-:Y:S01]  /*15f50*/  ULDC UR22, c[0x0][0x648] ;  /* 0x0001920000167ab9 */ /* 0x000fe20000000800 */
[----:B------:R-:W-:Y:S01]  /*15f60*/  ULDC UR23, c[0x0][0x638] ;  /* 0x00018e0000177ab9 */ /* 0x000fe20000000800 */
        /* <DEDUP_REMOVED lines=14> */
.L_x_545:
[----:B------:R-:W-:Y:S01]  /*16050*/  UISETP.NE.AND UP0, UPT, UR45, URZ, UPT ;  /* 0x0000003f2d00728c */ /* 0x000fe2000bf05270 */
[----:B------:R-:W-:Y:S01]  /*16060*/  IMAD.MOV.U32 R0, RZ, RZ, 0x1 ;  /* 0x00000001ff007424 */ /* 0x000fe200078e00ff */
[----:B------:R-:W-:Y:S02]  /*16070*/  USHF.R.U64 UR4, UR6, UR22, UR8 ;  /* 0x0000001606047299 */ /* 0x000fe40008001208 */
[----:B------:R-:W-:Y:S02]  /*16080*/  ULOP3.LUT UR41, UR15, UR41, URZ, 0xc0, !UPT ;  /* 0x000000290f297292 */ /* 0x000fe4000f8ec03f */
[----:B------:R-:W-:Y:S02]  /*16090*/  UIADD3 UR5, -UR4, URZ, URZ ;  /* 0x0000003f04057290 */ /* 0x000fe4000fffe13f */
[----:B------:R-:W-:Y:S02]  /*160a0*/  UIMAD UR41, UR24, UR4, UR41 ;  /* 0x00000004182972a4 */ /* 0x000fe4000f8e0229 */
[----:B------:R-:W-:-:S02]  /*160b0*/  ULOP3.LUT UR16, UR16, UR20, URZ, 0xc0, !UPT ;  /* 0x0000001410107292 */ /* 0x000fc4000f8ec03f */
[----:B------:R-:W-:Y:S02]  /*160c0*/  @UP0 UIMAD UR21, UR25, UR19, UR18 ;  /* 0x00000013191502a4 */ /* 0x000fe4000f8e0212 */
[----:B------:R-:W-:-:S03]  /*160d0*/  UIMAD UR4, UR5, UR23, UR17 ;  /* 0x00000017050472a4 */ /* 0x000fc6000f8e0211 */
[----:B------:R-:W-:Y:S01]  /*160e0*/  ULDC UR5, c[0x0][0x610] ;  /* 0x0001840000057ab9 */ /* 0x000fe20000000800 */
[----:B------:R-:W-:Y:S02]  /*160f0*/  UIMAD UR4, UR4, UR7, UR16 ;  /* 0x00000007040472a4 */ /* 0x000fe4000f8e0210 */
[----:B------:R-:W-:-:S04]  /*16100*/  UIMAD UR41, UR41, UR5, UR21 ;  /* 0x00000005292972a4 */ /* 0x000fc8000f8e0215 */
[----:B------:R-:W-:Y:S02]  /*16110*/  USEL UR42, UR4, UR41, !UP0 ;  /* 0x00000029042a7287 */ /* 0x000fe4000c000000 */
[----:B------:R-:W-:-:S12]  /*16120*/  USEL UR41, UR41, UR4, !UP0 ;  /* 0x0000000429297287 */ /* 0x000fd8000c000000 */
.L_x_543:
[----:B------:R-:W-:-:S13]  /*16130*/  LOP3.LUT P0, RZ, R0, 0xff, RZ, 0xc0, !PT ;  /* 0x000000ff00ff7812 */ /* 0x000fda000780c0ff */
[----:B------:R-:W-:Y:S05]  /*16140*/  @P0 BRA `(.L_x_546) ;  /* 0xfffffeb000a00947 */ /* 0x000fea000383ffff */
[----:B------:R-:W-:Y:S05]  /*16150*/  EXIT ;  /* 0x000000000000794d */ /* 0x000fea0003800000 */
.L_x_7:
[----:B------:R-:W2:Y:S01]  /*16160*/  LDL R5, [R1+0x204] ;  /* 0x0002040001057983 */ /* 0x000ea20000100800 */
[----:B------:R-:W-:-:S03]  /*16170*/  ULDC.64 UR4, c[0x0][0x650] ;  /* 0x0001940000047ab9 */ /* 0x000fc60000000a00 */
[----:B------:R-:W3:Y:S01]  /*16180*/  LDL R4, [R1+0x200] ;  /* 0x0002000001047983 */ /* 0x000ee20000100800 */
[----:B------:R-:W-:Y:S01]  /*16190*/  PRMT R0, RZ, 0x7610, R0 ;  /* 0x00007610ff007816 */ /* 0x000fe20000000000 */
[----:B------:R-:W-:Y:S02]  /*161a0*/  IMAD.MOV.U32 R2, RZ, RZ, -0x1 ;  /* 0xffffffffff027424 */ /* 0x000fe400078e00ff */
[----:B------:R-:W-:Y:S02]  /*161b0*/  IMAD.MOV.U32 R3, RZ, RZ, -0x1 ;  /* 0xffffffffff037424 */ /* 0x000fe400078e00ff */
[----:B------:R-:W-:Y:S01]  /*161c0*/  IMAD.MOV.U32 R9, RZ, RZ, -0x1 ;  /* 0xffffffffff097424 */ /* 0x000fe200078e00ff */
[----:B--2---:R-:W-:-:S04]  /*161d0*/  ISETP.GE.U32.AND P0, PT, R5, UR4, PT ;  /* 0x0000000405007c0c */ /* 0x004fc8000bf06070 */
[----:B---3--:R-:W-:-:S13]  /*161e0*/  ISETP.GE.U32.AND.EX P0, PT, R4, UR5, PT, P0 ;  /* 0x0000000504007c0c */ /* 0x008fda000bf06100 */
        /* <DEDUP_REMOVED lines=21> */
.L_x_548:
[----:B------:R-:W-:Y:S01]  /*16340*/  USHF.R.U64 UR4, UR14, UR19, UR15 ;  /* 0x000000130e047299 */ /* 0x000fe2000800120f */
[----:B------:R-:W-:Y:S01]  /*16350*/  R2UR UR7, R4 ;  /* 0x00000000040772ca */ /* 0x000fe200000e0000 */
[----:B------:R-:W-:Y:S02]  /*16360*/  USHF.R.U32.HI UR5, URZ, UR19, UR15 ;  /* 0x000000133f057299 */ /* 0x000fe4000801160f */
[----:B------:R-:W-:Y:S01]  /*16370*/  UIADD3 UR13, UP0, URZ, -UR4, URZ ;  /* 0x800000043f0d7290 */ /* 0x000fe2000ff1e03f */
[----:B------:R-:W-:Y:S01]  /*16380*/  ULDC.64 UR14, c[0x0][0x620] ;  /* 0x00018800000e7ab9 */ /* 0x000fe20000000a00 */
[----:B------:R-:W-:Y:S02]  /*16390*/  UMOV UR6, UR20 ;  /* 0x0000001400067c82 */ /* 0x000fe40008000000 */
[----:B------:R-:W-:Y:S02]  /*163a0*/  UIADD3.X UR5, URZ, ~UR5, URZ, UP0, !UPT ;  /* 0x800000053f057290 */ /* 0x000fe400087fe43f */
[----:B------:R-:W-:-:S02]  /*163b0*/  UISETP.NE.AND UP1, UPT, UR45, URZ, UPT ;  /* 0x0000003f2d00728c */ /* 0x000fc4000bf25270 */
[----:B------:R-:W-:Y:S02]  /*163c0*/  UIMAD UR5, UR5, UR14, URZ ;  /* 0x0000000e050572a4 */ /* 0x000fe4000f8e023f */
[----:B------:R-:W-:Y:S02]  /*163d0*/  UIMAD.WIDE.U32 UR6, UR13, UR14, UR6 ;  /* 0x0000000e0d0672a5 */ /* 0x000fe4000f8e0006 */
[----:B------:R-:W-:Y:S01]  /*163e0*/  UIMAD UR5, UR13, UR15, UR5 ;  /* 0x0000000f0d0572a4 */ /* 0x000fe2000f8e0205 */
[----:B------:R-:W-:Y:S02]  /*163f0*/  ULDC UR14, c[0x0][0x608] ;  /* 0x00018200000e7ab9 */ /* 0x000fe40000000800 */
[----:B------:R-:W-:Y:S01]  /*16400*/  ULDC UR13, c[0x0][0x618] ;  /* 0x00018600000d7ab9 */ /* 0x000fe20000000800 */
[----:B------:R-:W-:Y:S01]  /*16410*/  UIADD3 UR5, UR7, UR5, URZ ;  /* 0x0000000507057290 */ /* 0x000fe2000fffe03f */
[----:B------:R-:W-:Y:S01]  /*16420*/  ULDC UR22, c[0x0][0x658] ;  /* 0x0001960000167ab9 */ /* 0x000fe20000000800 */
[----:B------:R-:W-:-:S02]  /*16430*/  @UP1 UIMAD UR8, UR11, UR12, UR10 ;  /* 0x0000000c0b0812a4 */ /* 0x000fc4000f8e020a */
[----:B------:R-:W-:Y:S02]  /*16440*/  USHF.R.U64 UR17, UR6, UR13, UR5 ;  /* 0x0000000d06117299 */ /* 0x000fe40008001205 */
[----:B------:R-:W-:Y:S01]  /*16450*/  USHF.R.U32.HI UR5, URZ, UR13, UR5 ;  /* 0x0000000d3f057299 */ /* 0x000fe20008011605 */
[----:B------:R-:W-:Y:S01]  /*16460*/  ULDC.64 UR6, c[0x0][0x640] ;  /* 0x0001900000067ab9 */ /* 0x000fe20000000a00 */
[----:B------:R-:W-:Y:S01]  /*16470*/  UMOV UR10, 0xffffffff ;  /* 0xffffffff000a7882 */ /* 0x000fe20000000000 */
[----:B------:R-:W-:Y:S01]  /*16480*/  ISETP.NE.U32.AND P0, PT, RZ, UR6, PT ;  /* 0x00000006ff007c0c */ /* 0x000fe2000bf05070 */
[----:B------:R-:W-:Y:S02]  /*16490*/  USHF.R.U64 UR18, UR17, UR14, UR5 ;  /* 0x0000000e11127299 */ /* 0x000fe40008001205 */
[----:B------:R-:W-:Y:S01]  /*164a0*/  USHF.R.U32.HI UR5, URZ, UR14, UR5 ;  /* 0x0000000e3f057299 */ /* 0x000fe20008011605 */
[----:B------:R-:W-:Y:S01]  /*164b0*/  ISETP.NE.AND.EX P0, PT, RZ, UR7, PT, P0 ;  /* 0x00000007ff007c0c */ /* 0x000fe2000bf05300 */
[----:B------:R-:W-:-:S02]  /*164c0*/  USHF.L.U32 UR11, UR10, UR22, URZ ;  /* 0x000000160a0b7299 */ /* 0x000fc4000800063f */
[----:B------:R-:W-:Y:S01]  /*164d0*/  USHF.R.U64 UR19, UR18, UR22, UR5 ;  /* 0x0000001612137299 */ /* 0x000fe20008001205 */
[----:B------:R-:W-:Y:S01]  /*164e0*/  ULDC UR20, c[0x0][0x600] ;  /* 0x0001800000147ab9 */ /* 0x000fe20000000800 */
[----:B------:R-:W-:Y:S02]  /*164f0*/  USHF.R.U32.HI UR10, URZ, UR22, UR5 ;  /* 0x000000163f0a7299 */ /* 0x000fe40008011605 */
[----:B------:R-:W-:Y:S02]  /*16500*/  UIADD3 UR21, UR20, -0x1, URZ ;  /* 0xffffffff14157890 */ /* 0x000fe4000fffe03f */
[----:B------:R-:W-:Y:S01]  /*16510*/  ULOP3.LUT UR26, URZ, UR11, URZ, 0x33, !UPT ;  /* 0x0000000b3f1a7292 */ /* 0x000fe2000f8e333f */
        /* <DEDUP_REMOVED lines=17> */
.L_x_549:
[----:B------:R-:W-:Y:S01]  /*16630*/  USHF.R.U64 UR6, UR5, UR23, UR10 ;  /* 0x0000001705067299 */ /* 0x000fe2000800120a */
[----:B------:R-:W-:Y:S01]  /*16640*/  MOV R0, 0x1 ;  /* 0x0000000100007802 */ /* 0x000fe20000000f00 */
[----:B------:R-:W-:Y:S01]  /*16650*/  USHF.L.U32 UR25, UR25, UR22, URZ ;  /* 0x0000001619197299 */ /* 0x000fe2000800063f */
[----:B------:R-:W-:Y:S01]  /*16660*/  IMAD.U32 R9, RZ, RZ, UR4 ;  /* 0x00000004ff097e24 */ /* 0x000fe2000f8e00ff */
[----:B------:R-:W-:Y:S02]  /*16670*/  ULOP3.LUT UR5, UR18, UR26, URZ, 0xc0, !UPT ;  /* 0x0000001a12057292 */ /* 0x000fe4000f8ec03f */
[----:B------:R-:W-:Y:S02]  /*16680*/  UIADD3 UR7, -UR6, URZ, URZ ;  /* 0x0000003f06077290 */ /* 0x000fe4000fffe13f */
[----:B------:R-:W-:Y:S02]  /*16690*/  UIMAD UR6, UR25, UR6, UR5 ;  /* 0x00000006190672a4 */ /* 0x000fe4000f8e0205 */
[----:B------:R-:W-:-:S02]  /*166a0*/  ULOP3.LUT UR17, UR17, UR21, URZ, 0xc0, !UPT ;  /* 0x0000001511117292 */ /* 0x000fc4000f8ec03f */
[----:B------:R-:W-:Y:S02]  /*166b0*/  UIMAD UR5, UR7, UR24, UR19 ;  /* 0x00000018070572a4 */ /* 0x000fe4000f8e0213 */
[----:B------:R-:W-:Y:S01]  /*166c0*/  UISETP.NE.AND UP0, UPT, UR45, URZ, UPT ;  /* 0x0000003f2d00728c */ /* 0x000fe2000bf05270 */
[----:B------:R-:W-:Y:S01]  /*166d0*/  ULDC UR7, c[0x0][0x610] ;  /* 0x0001840000077ab9 */ /* 0x000fe20000000800 */
[----:B------:R-:W-:Y:S02]  /*166e0*/  UIMAD UR5, UR5, UR20, UR17 ;  /* 0x00000014050572a4 */ /* 0x000fe4000f8e0211 */
[----:B------:R-:W-:-:S04]  /*166f0*/  UIMAD UR8, UR6, UR7, UR8 ;  /* 0x00000007060872a4 */ /* 0x000fc8000f8e0208 */
[----:B------:R-:W-:Y:S02]  /*16700*/  USEL UR6, UR5, UR8, !UP0 ;  /* 0x0000000805067287 */ /* 0x000fe4000c000000 */
[----:B------:R-:W-:-:S04]  /*16710*/  USEL UR8, UR8, UR5, !UP0 ;  /* 0x0000000508087287 */ /* 0x000fc8000c000000 */
[----:B------:R-:W-:Y:S02]  /*16720*/  IMAD.U32 R3, RZ, RZ, UR6 ;  /* 0x00000006ff037e24 */ /* 0x000fe4000f8e00ff */
[----:B------:R-:W-:-:S07]  /*16730*/  IMAD.U32 R2, RZ, RZ, UR8 ;  /* 0x00000008ff027e24 */ /* 0x000fce000f8e00ff */
.L_x_547:
[----:B------:R-:W-:-:S08]  /*16740*/  NOP ;  /* 0x0000000000007918 */ /* 0x000fd00000000000 */
[----:B0-----:R-:W0:-:S00]  /*16750*/  USETMAXREG.DEALLOC.CTAPOOL 0x18 ;  /* 0x00000018000079c8 */ /* 0x001e0000080e0500 */
[----:B------:R-:W-:-:S13]  /*16760*/  ISETP.NE.AND P0, PT, RZ, UR9, PT ;  /* 0x00000009ff007c0c */ /* 0x000fda000bf05270 */
[----:B------:R-:W-:Y:S05]  /*16770*/  @P0 EXIT ;  /* 0x000000000000094d */ /* 0x000fea0003800000 */
[----:B0-----:R-:W-:Y:S01]  /*16780*/  LOP3.LUT P0, RZ, R0, 0xff, RZ, 0xc0, !PT ;  /* 0x000000ff00ff7812 */ /* 0x001fe2000780c0ff */
[----:B------:R-:W-:Y:S02]  /*16790*/  IMAD.MOV.U32 R0, RZ, RZ, 0x1 ;  /* 0x00000001ff007424 */ /* 0x000fe400078e00ff */
[----:B------:R-:W-:-:S10]  /*167a0*/  IMAD.MOV.U32 R6, RZ, RZ, RZ ;  /* 0x000000ffff067224 */ /* 0x000fd400078e00ff */
[----:B------:R-:W-:Y:S05]  /*167b0*/  @!P0 BRA `(.L_x_550) ;  /* 0x0000000c00b08947 */ /* 0x000fea0003800000 */
[----:B------:R-:W0:Y:S01]  /*167c0*/  S2UR UR6, SR_CgaCtaId ;  /* 0x00000000000679c3 */ /* 0x000e220000008800 */
[----:B------:R-:W-:Y:S01]  /*167d0*/  ULDC UR4, c[0x0][0x28c] ;  /* 0x0000a30000047ab9 */ /* 0x000fe20000000800 */
[----:B------:R-:W-:Y:S01]  /*167e0*/  ULDC UR5, c[0x0][0x600] ;  /* 0x0001800000057ab9 */ /* 0x000fe20000000800 */
[----:B------:R-:W-:Y:S01]  /*167f0*/  UIADD3 UR11, UR4, 0x1f, URZ ;  /* 0x0000001f040b7890 */ /* 0x000fe2000fffe03f */
[----:B------:R-:W-:Y:S01]  /*16800*/  BSSY B0, `(.L_x_550) ;  /* 0x00000e7000007945 */ /* 0x000fe20003800000 */
[----:B------:R-:W-:Y:S01]  /*16810*/  ULDC UR9, c[0x0][0x658] ;  /* 0x0001960000097ab9 */ /* 0x000fe20000000800 */
[----:B------:R-:W-:Y:S01]  /*16820*/  UMOV UR10, 0xffffffff ;  /* 0xffffffff000a7882 */ /* 0x000fe20000000000 */
[----:B------:R-:W-:Y:S01]  /*16830*/  UMOV UR14, 0x1 ;  /* 0x00000001000e7882 */ /* 0x000fe20000000000 */
[----:B------:R-:W-:Y:S01]  /*16840*/  USHF.R.S32.HI UR12, URZ, 0x1f, UR11 ;  /* 0x0000001f3f0c7899 */ /* 0x000fe2000801140b */
[----:B------:R-:W-:Y:S01]  /*16850*/  IMAD.MOV.U32 R8, RZ, RZ, 0x1 ;  /* 0x00000001ff087424 */ /* 0x000fe200078e00ff */
[----:B------:R-:W-:Y:S01]  /*16860*/  ULDC UR7, c[0x0][0xc] ;  /* 0x0000030000077ab9 */ /* 0x000fe20000000800 */
[----:B------:R-:W-:Y:S01]  /*16870*/  UIADD3 UR4, UR5, -0x1, URZ ;  /* 0xffffffff05047890 */ /* 0x000fe2000fffe03f */
[----:B------:R-:W-:Y:S01]  /*16880*/  IMAD.MOV.U32 R0, RZ, RZ, 0x1 ;  /* 0x00000001ff007424 */ /* 0x000fe200078e00ff */
[----:B------:R-:W-:Y:S01]  /*16890*/  USHF.L.U32 UR16, UR10, UR9, URZ ;  /* 0x000000090a107299 */ /* 0x000fe2000800063f */
[----:B------:R-:W-:Y:S01]  /*168a0*/  IMAD.MOV.U32 R6, RZ, RZ, RZ ;  /* 0x000000ffff067224 */ /* 0x000fe200078e00ff */
[----:B------:R-:W-:Y:S01]  /*168b0*/  USHF.L.U32 UR5, UR14, UR9, URZ ;  /* 0x000000090e057299 */ /* 0x000fe2000800063f */
[----:B------:R-:W-:Y:S01]  /*168c0*/  ULDC UR10, c[0x0][0x10] ;  /* 0x00000400000a7ab9 */ /* 0x000fe20000000800 */
[----:B------:R-:W-:Y:S01]  /*168d0*/  ULEA.HI UR12, UR12, UR11, URZ, 0x5 ;  /* 0x0000000b0c0c7291 */ /* 0x000fe2000f8f283f */
[----:B------:R-:W-:Y:S01]  /*168e0*/  UMOV UR20, 0x5 ;  /* 0x0000000500147882 */ /* 0x000fe20000000000 */
[----:B------:R-:W-:-:S02]  /*168f0*/  ULOP3.LUT UR27, UR40, 0x2, URZ, 0xfc, !UPT ;  /* 0x00000002281b7892 */ /* 0x000fc4000f8efc3f */
[----:B------:R-:W-:Y:S02]  /*16900*/  USHF.R.S32.HI UR17, URZ, 0x5, UR12 ;  /* 0x000000053f117899 */ /* 0x000fe4000801140c */
[----:B0-----:R-:W-:Y:S02]  /*16910*/  ULOP3.LUT UR8, UR6, 0x1, URZ, 0xc0, !UPT ;  /* 0x0000000106087892 */ /* 0x001fe4000f8ec03f */
[----:B------:R-:W-:Y:S02]  /*16920*/  USHF.R.U32.HI UR26, URZ, 0x1, UR6 ;  /* 0x000000013f1a7899 */ /* 0x000fe40008011606 */
[----:B------:R-:W-:Y:S02]  /*16930*/  USHF.L.U32 UR13, UR6, 0x7, URZ ;  /* 0x00000007060d7899 */ /* 0x000fe4000800063f */
[----:B------:R-:W-:Y:S02]  /*16940*/  USHF.L.U32 UR25, UR6, 0xc, URZ ;  /* 0x0000000c06197899 */ /* 0x000fe4000800063f */
[----:B------:R-:W-:-:S02]  /*16950*/  ULOP3.LUT UR6, UR6, 0xfffffffe, URZ, 0xc0, !UPT ;  /* 0xfffffffe06067892 */ /* 0x000fc4000f8ec03f */
[----:B------:R-:W-:Y:S02]  /*16960*/  UISETP.GT.U32.AND UP0, UPT, UR8, 0xffff, UPT ;  /* 0x0000ffff0800788c */ /* 0x000fe4000bf04070 */
[----:B------:R-:W-:Y:S02]  /*16970*/  USHF.L.U32 UR18, UR14, UR6, URZ ;  /* 0x000000060e127299 */ /* 0x000fe4000800063f */
[----:B------:R-:W-:Y:S02]  /*16980*/  ULOP3.LUT UR9, UR6, 0x1, URZ, 0xfc, !UPT ;  /* 0x0000000106097892 */ /* 0x000fe4000f8efc3f */
[----:B------:R-:W-:Y:S02]  /*16990*/  UIMAD.WIDE.U32 UR6, UR7, UR10, URZ ;  /* 0x0000000a070672a5 */ /* 0x000fe4000f8e003f */
[----:B------:R-:W-:Y:S01]  /*169a0*/  USEL UR8, UR8, 0xffff, !UP0 ;  /* 0x0000ffff08087887 */ /* 0x000fe2000c000000 */
[----:B------:R-:W-:Y:S01]  /*169b0*/  ULDC UR10, c[0x0][0x14] ;  /* 0x00000500000a7ab9 */ /* 0x000fe20000000800 */
[----:B------:R-:W-:-:S02]  /*169c0*/  USHF.L.U32 UR9, UR14, UR9, URZ ;  /* 0x000000090e097299 */ /* 0x000fc4000800063f */
[----:B------:R-:W-:Y:S02]  /*169d0*/  UIMAD.WIDE.U32 UR22, UR6, UR10, URZ ;  /* 0x0000000a061672a5 */ /* 0x000fe4000f8e003f */
[----:B------:R-:W-:Y:S02]  /*169e0*/  UIMAD UR19, UR7, UR10, URZ ;  /* 0x0000000a071372a4 */ /* 0x000fe4000f8e023f */
[----:B------:R-:W-:Y:S02]  /*169f0*/  ULOP3.LUT UR8, UR8, 0xffff, URZ, 0xc0, !UPT ;  /* 0x0000ffff08087892 */ /* 0x000fe4000f8ec03f */
[----:B------:R-:W-:Y:S02]  /*16a00*/  ULOP3.LUT UR13, UR13, 0x80, URZ, 0xc0, !UPT ;  /* 0x000000800d0d7892 */ /* 0x000fe4000f8ec03f */
[----:B------:R-:W-:Y:S02]  /*16a10*/  ULOP3.LUT UR16, URZ, UR16, URZ, 0x33, !UPT ;  /* 0x000000103f107292 */ /* 0x000fe4000f8e333f */
[----:B------:R-:W-:-:S02]  /*16a20*/  ULOP3.LUT UR18, UR18, UR9, URZ, 0xfc, !UPT ;  /* 0x0000000912127292 */ /* 0x000fc4000f8efc3f */
[----:B------:R-:W-:Y:S02]  /*16a30*/  UIADD3 UR19, UR23, UR19, URZ ;  /* 0x0000001317137290 */ /* 0x000fe4000fffe03f */
[----:B------:R-:W-:Y:S02]  /*16a40*/  USHF.L.U32 UR20, UR20, UR8, URZ ;  /* 0x0000000814147299 */ /* 0x000fe4000800063f */
[----:B------:R-:W-:Y:S01]  /*16a50*/  UIADD3 UR34, UR17, 0x1, URZ ;  /* 0x0000000111227890 */ /* 0x000fe2000fffe03f */
[----:B------:R-:W-:-:S11]  /*16a60*/  ULDC.64 UR28, c[0x0][0x198] ;  /* 0x00006600001c7ab9 */ /* 0x000fd60000000a00 */
.L_x_561:
[----:B------:R-:W-:-:S03]  /*16a70*/  UMOV UR6, 0xffffffff ;  /* 0xffffffff00067882 */ /* 0x000fc60000000000 */
[----:B------:R-:W-:Y:S05]  /*16a80*/  BRA.DIV UR6, `(.L_x_551) ;  /* 0x00000012060c7947 */ /* 0x000fea000b800000 */
[----:B------:R-:W-:-:S13]  /*16a90*/  ELECT P6, URZ, PT ;  /* 0x00000000003f782f */ /* 0x000fda00038c0000 */
.L_x_573:
[----:B------:R-:W0:Y:S01]  /*16aa0*/  LDC R4, c[0x0][0x28c] ;  /* 0x0000a300ff047b82 */ /* 0x000e220000000800 */
[----:B------:R-:W-:Y:S01]  /*16ab0*/  BSSY B1, `(.L_x_552) ;  /* 0x000003e000017945 */ /* 0x000fe20003800000 */
[----:B0-----:R-:W-:-:S13]  /*16ac0*/  ISETP.LT.OR P6, PT, R4, 0x1, !P6 ;  /* 0x000000010400780c */ /* 0x001fda00077c1670 */
[----:B------:R-:W-:Y:S05]  /*16ad0*/  @P6 BRA `(.L_x_553) ;  /* 0x0000000000ec6947 */ /* 0x000fea0003800000 */
[----:B------:R-:W-:Y:S01]  /*16ae0*/  LEA R4, R2, UR26, 0x1 ;  /* 0x0000001a02047c11 */ /* 0x000fe2000f8e08ff */
[----:B------:R-:W-:Y:S01]  /*16af0*/  IMAD.MOV.U32 R12, RZ, RZ, RZ ;  /* 0x000000ffff0c7224 */ /* 0x000fe200078e00ff */
[----:B------:R-:W-:Y:S01]  /*16b00*/  LEA R2, R3, UR13, 0x8 ;  /* 0x0000000d03027c11 */ /* 0x000fe2000f8e40ff */
[----:B------:R-:W-:Y:S01]  /*16b10*/  IMAD.U32 R14, RZ, RZ, UR34 ;  /* 0x00000022ff0e7e24 */ /* 0x000fe2000f8e00ff */
[----:B------:R-:W-:Y:S01]  /*16b20*/  SHF.L.U32 R11, R4, 0x7, RZ ;  /* 0x00000007040b7819 */ /* 0x000fe200000006ff */
[----:B------:R-:W-:Y:S02]  /*16b30*/  IMAD.MOV.U32 R3, RZ, RZ, R0 ;  /* 0x000000ffff037224 */ /* 0x000fe400078e0000 */
[----:B------:R-:W-:-:S07]  /*16b40*/  IMAD.MOV.U32 R4, RZ, RZ, R6 ;  /* 0x000000ffff047224 */ /* 0x000fce00078e0006 */
.L_x_556:
[----:B------:R-:W0:Y:S01]  /*16b50*/  S2R R10, SR_CgaCtaId ;  /* 0x00000000000a7919 */ /* 0x000e220000008800 */
[----:B------:R-:W-:Y:S01]  /*16b60*/  MOV R5, 0x400 ;  /* 0x0000040000057802 */ /* 0x000fe20000000f00 */
[----:B------:R-:W1:Y:S03]  /*16b70*/  S2R R7, SR_TID.X ;  /* 0x0000000000077919 */ /* 0x000e660000002100 */
[----:B0-----:R-:W-:Y:S02]  /*16b80*/  LEA R13, R10, R5, 0x18 ;  /* 0x000000050a0d7211 */ /* 0x001fe400078ec0ff */
[----:B------:R-:W-:Y:S02]  /*16b90*/  SHF.L.U32 R5, R3, 0x1f, RZ ;  /* 0x0000001f03057819 */ /* 0x000fe400000006ff */
[----:B-1----:R-:W-:Y:S01]  /*16ba0*/  LOP3.LUT P1, RZ, R7, 0x7f, RZ, 0xc0, !PT ;  /* 0x0000007f07ff7812 */ /* 0x002fe2000782c0ff */
[----:B------:R-:W-:-:S04]  /*16bb0*/  IMAD R10, R4, 0x8, R13 ;  /* 0x00000008040a7824 */ /* 0x000fc800078e020d */
[----:B------:R-:W0:Y:S08]  /*16bc0*/  SYNCS.PHASECHK.TRANS64.TRYWAIT P0, [R10+URZ+0x28], R5 ;  /* 0x000028050a0075a7 */ /* 0x000e30000800017f */
[----:B------:R-:W1:Y:S01]  /*16bd0*/  @!P1 LDC R7, c[0x0][0x500] ;  /* 0x00014000ff079b82 */ /* 0x000e620000000800 */
[----:B0-----:R-:W-:Y:S05]  /*16be0*/  @!P0 BRA `(.L_x_554) ;  /* 0x0000000c00d48947 */ /* 0x001fea0003800000 */
.L_x_574:
[----:B------:R-:W-:Y:S01]  /*16bf0*/  UPRMT UR6, UR27, 0x9910, URZ ;  /* 0x000099101b067896 */ /* 0x000fe2000800003f */
[----:B-1----:R1:W-:Y:S03]  /*16c00*/  @!P1 SYNCS.ARRIVE.TRANS64 RZ, [R10+URZ], R7 ;  /* 0x000000070aff99a7 */ /* 0x0023e6000800003f */
[----:B------:R-:W-:-:S06]  /*16c10*/  UISETP.NE.AND UP0, UPT, UR6, 0x2, UPT ;  /* 0x000000020600788c */ /* 0x000fcc000bf05270 */
[----:B------:R-:W-:-:S13]  /*16c20*/  PLOP3.LUT P0, PT, PT, PT, UP0, 0x80, 0x0 ;  /* 0x000000000000781c */ /* 0x000fda0003f0f008 */
[----:B-1----:R-:W-:Y:S05]  /*16c30*/  @P0 BRA `(.L_x_555) ;  /* 0x0000000000040947 */ /* 0x002fea0003800000 */
[----:B------:R-:W-:Y:S01]  /*16c40*/  BPT.TRAP 0x1 ;  /* 0x000000040000795c */ /* 0x000fe20000300000 */
.L_x_555:
[----:B------:R-:W-:Y:S01]  /*16c50*/  R2UR UR7, R4 ;  /* 0x00000000040772ca */ /* 0x000fe200000e0000 */
[----:B------:R-:W-:Y:S01]  /*16c60*/  VIADD R14, R14, 0xffffffff ;  /* 0xffffffff0e0e7836 */ /* 0x000fe20000000000 */
[----:B------:R-:W-:Y:S01]  /*16c70*/  R2UR UR11, R13 ;  /* 0x000000000d0b72ca */ /* 0x000fe200000e0000 */
[----:B------:R-:W-:Y:S01]  /*16c80*/  UIADD3 UR6, UP0, UR28, 0xf0, URZ ;  /* 0x000000f01c067890 */ /* 0x000fe2000ff1e03f */
[----:B------:R-:W-:Y:S01]  /*16c90*/  R2UR UR30, R11 ;  /* 0x000000000b1e72ca */ /* 0x000fe200000e0000 */
[----:B------:R-:W-:Y:S01]  /*16ca0*/  UIADD3 UR32, UP1, UR28, 0x1f0, URZ ;  /* 0x000001f01c207890 */ /* 0x000fe2000ff3e03f */
[----:B------:R-:W-:Y:S01]  /*16cb0*/  R2UR UR9, R10 ;  /* 0x000000000a0972ca */ /* 0x000fe200000e0000 */
[----:B------:R-:W-:Y:S01]  /*16cc0*/  UPRMT UR21, URZ, 0x5410, UR20 ;  /* 0x000054103f157896 */ /* 0x000fe20008000014 */
[----:B------:R-:W-:Y:S01]  /*16cd0*/  R2UR UR10, R12 ;  /* 0x000000000c0a72ca */ /* 0x000fe200000e0000 */
[----:B------:R-:W-:Y:S01]  /*16ce0*/  VIADD R4, R4, 0x1 ;  /* 0x0000000104047836 */ /* 0x000fe20000000000 */
[----:B------:R-:W-:Y:S01]  /*16cf0*/  R2UR UR12, R9 ;  /* 0x00000000090c72ca */ /* 0x000fe200000e0000 */
[----:B------:R-:W-:Y:S01]  /*16d00*/  UPRMT UR35, URZ, 0x5410, UR18 ;  /* 0x000054103f237896 */ /* 0x000fe20008000012 */
[----:B------:R-:W-:Y:S01]  /*16d10*/  R2UR UR31, R2 ;  /* 0x00000000021f72ca */ /* 0x000fe200000e0000 */
[----:B------:R-:W-:Y:S01]  /*16d20*/  USHF.L.U32 UR7, UR7, 0xd, URZ ;  /* 0x0000000d07077899 */ /* 0x000fe2000800063f */
[----:B------:R-:W-:Y:S01]  /*16d30*/  ISETP.GT.AND P1, PT, R14, 0x1, PT ;  /* 0x000000010e00780c */ /* 0x000fe20003f24270 */
[----:B------:R-:W-:Y:S01]  /*16d40*/  UIADD3.X UR33, URZ, UR29, URZ, UP1, !UPT ;  /* 0x0000001d3f217290 */ /* 0x000fe20008ffe43f */
[----:B------:R-:W-:Y:S01]  /*16d50*/  ISETP.NE.AND P0, PT, R4, 0x5, PT ;  /* 0x000000050400780c */ /* 0x000fe20003f05270 */
[----:B------:R-:W-:Y:S01]  /*16d60*/  ULEA UR8, UR26, UR7, 0xc ;  /* 0x000000071a087291 */ /* 0x000fe2000f8e603f */
[----:B------:R-:W-:Y:S01]  /*16d70*/  VIADD R12, R12, 0x20 ;  /* 0x000000200c0c7836 */ /* 0x000fe20000000000 */
[----:B------:R-:W-:Y:S01]  /*16d80*/  ULOP3.LUT UR7, UR7, 0x1000, UR25, 0xf8, !UPT ;  /* 0x0000100007077892 */ /* 0x000fe2000f8ef819 */
[----:B0-----:R-:W-:Y:S01]  /*16d90*/  SEL R10, RZ, 0x1, P0 ;  /* 0x00000001ff0a7807 */ /* 0x001fe20000000000 */
[----:B------:R-:W-:Y:S01]  /*16da0*/  ULEA UR8, UR8, UR11, 0x1 ;  /* 0x0000000b08087291 */ /* 0x000fe2000f8e083f */
[----:B------:R-:W-:Y:S01]  /*16db0*/  SEL R4, R4, RZ, P0 ;  /* 0x000000ff04047207 */ /* 0x000fe20000000000 */
[----:B------:R-:W-:Y:S01]  /*16dc0*/  ULEA UR11, UR7, UR11, 0x1 ;  /* 0x0000000b070b7291 */ /* 0x000fe2000f8e083f */
[----:B------:R-:W-:Y:S01]  /*16dd0*/  LOP3.LUT R3, R3, R10, RZ, 0x3c, !PT ;  /* 0x0000000a03037212 */ /* 0x000fe200078e3cff */
[----:B------:R-:W-:-:S02]  /*16de0*/  UIADD3 UR8, UR8, 0x100, URZ ;  /* 0x0000010008087890 */ /* 0x000fc4000fffe03f */
[----:B------:R-:W-:Y:S02]  /*16df0*/  UIADD3.X UR7, URZ, UR29, URZ, UP0, !UPT ;  /* 0x0000001d3f077290 */ /* 0x000fe400087fe43f */
[----:B------:R-:W-:Y:S01]  /*16e00*/  UIADD3 UR24, UR11, 0x14100, URZ ;  /* 0x000141000b187890 */ /* 0x000fe2000fffe03f */
[----:B------:R-:W-:Y:S01]  /*16e10*/  UMOV UR14, 0x0 ;  /* 0x00000000000e7882 */ /* 0x000fe20000000000 */
[----:B------:R-:W-:Y:S01]  /*16e20*/  UMOV UR15, 0x10000000 ;  /* 0x10000000000f7882 */ /* 0x000fe20000000000 */
[----:B------:R-:W-:-:S04]  /*16e30*/  UMOV UR11, UR30 ;  /* 0x0000001e000b7c82 */ /* 0x000fc80008000000 */
[----:B------:R0:W-:Y:S02]  /*16e40*/  UTMALDG.3D.MULTICAST [UR8], [UR6], UR21, desc[UR14] ;  /* 0x00000e08060073b4 */ /* 0x0001e40008011815 */
[----:B0-----:R-:W-:Y:S01]  /*16e50*/  UMOV UR8, UR24 ;  /* 0x0000001800087c82 */ /* 0x001fe20008000000 */
[----:B------:R-:W-:Y:S02]  /*16e60*/  UMOV UR11, UR31 ;  /* 0x0000001f000b7c82 */ /* 0x000fe40008000000 */
[----:B------:R0:W-:Y:S02]  /*16e70*/  UTMALDG.3D.MULTICAST [UR8], [UR32], UR35, desc[UR14] ;  /* 0x00000e08200073b4 */ /* 0x0001e40008011823 */
[----:B0-----:R-:W-:Y:S05]  /*16e80*/  @P1 BRA `(.L_x_556) ;  /* 0xfffffffc00301947 */ /* 0x001fea000383ffff */
.L_x_553:
[----:B------:R-:W-:Y:S05]  /*16e90*/  BSYNC B1 ;  /* 0x0000000000017941 */ /* 0x000fea0003800000 */
.L_x_552:
[----:B------:R-:W2:Y:S01]  /*16ea0*/  LDL.LU R15, [R1+0x200] ;  /* 0x00020000010f7983 */ /* 0x000ea20000300800 */
[----:B------:R-:W-:Y:S01]  /*16eb0*/  LOP3.LUT P0, RZ, R8, 0xff, RZ, 0xc0, !PT ;  /* 0x000000ff08ff7812 */ /* 0x000fe2000780c0ff */
[----:B------:R-:W-:Y:S02]  /*16ec0*/  ULDC.64 UR6, c[0x0][0x650] ;  /* 0x0001940000067ab9 */ /* 0x000fe40000000a00 */
[----:B------:R-:W3:Y:S01]  /*16ed0*/  LDL.LU R13, [R1+0x204] ;  /* 0x00020400010d7983 */ /* 0x000ee20000300800 */
[----:B------:R-:W-:Y:S01]  /*16ee0*/  IADD3 R6, R6, UR17, RZ ;  /* 0x0000001106067c10 */ /* 0x000fe2000fffe0ff */
[----:B------:R-:W-:Y:S01]  /*16ef0*/  UISETP.GE.U32.AND UP0, UPT, UR17, 0x5, UPT ;  /* 0x000000051100788c */ /* 0x000fe2000bf06070 */
[----:B------:R-:W-:Y:S01]  /*16f00*/  BSSY B1, `(.L_x_557) ;  /* 0x0000074000017945 */ /* 0x000fe20003800000 */
[----:B------:R-:W-:Y:S01]  /*16f10*/  IMAD.MOV.U32 R9, RZ, RZ, -0x1 ;  /* 0xffffffffff097424 */ /* 0x000fe200078e00ff */
[----:B------:R-:W-:Y:S02]  /*16f20*/  PRMT R4, RZ, 0x7610, R4 ;  /* 0x00007610ff047816 */ /* 0x000fe40000000004 */
[----:B------:R-:W-:-:S02]  /*16f30*/  PRMT R8, RZ, 0x7610, R8 ;  /* 0x00007610ff087816 */ /* 0x000fc40000000008 */
[----:B------:R-:W-:Y:S01]  /*16f40*/  PLOP3.LUT P1, PT, PT, PT, UP0, 0x80, 0x0 ;  /* 0x000000000000781c */ /* 0x000fe20003f2f008 */
[----:B------:R-:W0:Y:S01]  /*16f50*/  @P0 S2R R3, SR_CgaCtaId ;  /* 0x0000000000030919 */ /* 0x000e220000008800 */
[----:B------:R-:W-:-:S04]  /*16f60*/  @P0 MOV R2, 0x400 ;  /* 0x0000040000020802 */ /* 0x000fc80000000f00 */
[----:B0-----:R-:W-:-:S04]  /*16f70*/  @P0 LEA R2, R3, R2, 0x18 ;  /* 0x0000000203020211 */ /* 0x001fc800078ec0ff */
[----:B------:R0:W-:Y:S01]  /*16f80*/  @P0 SYNCS.ARRIVE.TRANS64.A1T0 RZ, [R2+URZ+0x68], RZ ;  /* 0x000068ff02ff09a7 */ /* 0x0001e2000810003f */
[----:B------:R-:W-:Y:S01]  /*16f90*/  ISETP.GT.U32.AND P0, PT, R6, 0x4, PT ;  /* 0x000000040600780c */ /* 0x000fe20003f04070 */
[----:B0-----:R-:W-:-:S05]  /*16fa0*/  IMAD.U32 R2, RZ, RZ, UR17 ;  /* 0x00000011ff027e24 */ /* 0x001fca000f8e00ff */
[----:B------:R-:W-:Y:S01]  /*16fb0*/  ISETP.LT.U32.AND P0, PT, R2, 0x5, P0 ;  /* 0x000000050200780c */ /* 0x000fe20000701070 */
[----:B------:R-:W-:-:S04]  /*16fc0*/  IMAD.WIDE.U32 R2, R6, -0x33333333, RZ ;  /* 0xcccccccd06027825 */ /* 0x000fc800078e00ff */
[----:B------:R-:W-:Y:S01]  /*16fd0*/  IMAD.MOV.U32 R2, RZ, RZ, -0x1 ;  /* 0xffffffffff027424 */ /* 0x000fe200078e00ff */
[----:B------:R-:W-:Y:S02]  /*16fe0*/  SHF.R.U32.HI R5, RZ, 0x2, R3 ;  /* 0x00000002ff057819 */ /* 0x000fe40000011603 */
[----:B------:R-:W-:-:S03]  /*16ff0*/  SEL R3, RZ, 0x1, !P0 ;  /* 0x00000001ff037807 */ /* 0x000fc60004000000 */
[----:B------:R-:W-:Y:S01]  /*17000*/  IMAD R6, R5, -0x5, R6 ;  /* 0xfffffffb05067824 */ /* 0x000fe200078e0206 */
[----:B------:R-:W-:Y:S01]  /*17010*/  LOP3.LUT R0, R0, R3, RZ, 0x3c, !PT ;  /* 0x0000000300007212 */ /* 0x000fe200078e3cff */
[----:B------:R-:W-:-:S03]  /*17020*/  IMAD.MOV.U32 R3, RZ, RZ, -0x1 ;  /* 0xffffffffff037424 */ /* 0x000fc600078e00ff */
[----:B------:R-:W-:Y:S02]  /*17030*/  @P1 LOP3.LUT R0, R0, 0x1, R5, 0x78, !PT ;  /* 0x0000000100001812 */ /* 0x000fe400078e7805 */
[----:B---3--:R-:W-:-:S04]  /*17040*/  IADD3 R13, P0, R13, UR22, RZ ;  /* 0x000000160d0d7c10 */ /* 0x008fc8000ff1e0ff */
[----:B--2---:R-:W-:Y:S01]  /*17050*/  IADD3.X R15, R15, UR19, RZ, P0, !PT ;  /* 0x000000130f0f7c10 */ /* 0x004fe200087fe4ff */
[----:B------:R0:W-:Y:S01]  /*17060*/  STL [R1+0x204], R13 ;  /* 0x0002040d01007387 */ /* 0x0001e20000100800 */
[----:B------:R-:W-:-:S03]  /*17070*/  ISETP.GE.U32.AND P0, PT, R13, UR6, PT ;  /* 0x000000060d007c0c */ /* 0x000fc6000bf06070 */
[----:B------:R0:W-:Y:S01]  /*17080*/  STL [R1+0x200], R15 ;  /* 0x0002000f01007387 */ /* 0x0001e20000100800 */
[----:B------:R-:W-:-:S13]  /*17090*/  ISETP.GE.U32.AND.EX P0, PT, R15, UR7, PT, P0 ;  /* 0x000000070f007c0c */ /* 0x000fda000bf06100 */
[----:B0-----:R-:W-:Y:S05]  /*170a0*/  @P0 BRA `(.L_x_558) ;  /* 0x0000000400640947 */ /* 0x001fea0003800000 */
[----:B------:R-:W0:Y:S01]  /*170b0*/  S2R R7, SR_CTAID.X ;  /* 0x0000000000077919 */ /* 0x000e220000002500 */
[----:B------:R-:W-:Y:S01]  /*170c0*/  ULDC UR6, c[0x0][0x150] ;  /* 0x0000540000067ab9 */ /* 0x000fe20000000800 */
[----:B------:R-:W1:Y:S01]  /*170d0*/  LDC R4, c[0x0][0x144] ;  /* 0x00005100ff047b82 */ /* 0x000e620000000800 */
[----:B------:R-:W-:Y:S01]  /*170e0*/  UISETP.NE.AND UP0, UPT, UR45, URZ, UPT ;  /* 0x0000003f2d00728c */ /* 0x000fe2000bf05270 */
[----:B------:R-:W2:Y:S01]  /*170f0*/  S2R R5, SR_CTAID.Y ;  /* 0x0000000000057919 */ /* 0x000ea20000002600 */
[----:B------:R-:W-:-:S04]  /*17100*/  ULDC UR9, c[0x0][0x630] ;  /* 0x00018c0000097ab9 */ /* 0x000fc80000000800 */
[----:B------:R-:W-:Y:S01]  /*17110*/  PLOP3.LUT P0, PT, PT, PT, UP0, 0x80, 0x0 ;  /* 0x000000000000781c */ /* 0x000fe20003f0f008 */
[----:B------:R-:W3:Y:S01]  /*17120*/  LDC R10, c[0x0][0x148] ;  /* 0x00005200ff0a7b82 */ /* 0x000ee20000000800 */
[----:B0-----:R-:W-:Y:S02]  /*17130*/  I2FP.F32.U32 R2, R7 ;  /* 0x0000000700027245 */ /* 0x001fe40000201000 */
[----:B--2---:R-:W-:-:S03]  /*17140*/  I2FP.F32.U32 R3, R5 ;  /* 0x0000000500037245 */ /* 0x004fc60000201000 */
[----:B------:R-:W-:Y:S01]  /*17150*/  FMUL R2, R2, UR6 ;  /* 0x0000000602027c20 */ /* 0x000fe20008400000 */
[----:B------:R-:W-:Y:S02]  /*17160*/  ULDC UR6, c[0x0][0x154] ;  /* 0x0000550000067ab9 */ /* 0x000fe40000000800 */
[----:B------:R-:W-:Y:S01]  /*17170*/  FMUL R9, R3, UR6 ;  /* 0x0000000603097c20 */ /* 0x000fe20008400000 */
[----:B------:R-:W-:Y:S02]  /*17180*/  ULDC.64 UR6, c[0x0][0x628] ;  /* 0x00018a0000067ab9 */ /* 0x000fe40000000a00 */
[----:B------:R-:W0:Y:S08]  /*17190*/  F2I.U32.TRUNC.NTZ R2, R2 ;  /* 0x0000000200027305 */ /* 0x000e30000020f000 */
[----:B------:R-:W2:Y:S01]  /*171a0*/  F2I.U32.TRUNC.NTZ R9, R9 ;  /* 0x0000000900097305 */ /* 0x000ea2000020f000 */
[----:B0-----:R-:W-:-:S02]  /*171b0*/  IMAD.MOV R3, RZ, RZ, -R2 ;  /* 0x000000ffff037224 */ /* 0x001fc400078e0a02 */
[----:B------:R-:W-:Y:S02]  /*171c0*/  IMAD.MOV.U32 R2, RZ, RZ, R13 ;  /* 0x000000ffff027224 */ /* 0x000fe400078e000d */
[----:B-1----:R-:W-:Y:S02]  /*171d0*/  IMAD R7, R4, R3, R7 ;  /* 0x0000000304077224 */ /* 0x002fe400078e0207 */
[----:B--2---:R-:W-:-:S04]  /*171e0*/  IMAD.MOV R3, RZ, RZ, -R9 ;  /* 0x000000ffff037224 */ /* 0x004fc800078e0a09 */
[----:B---3--:R-:W-:Y:S01]  /*171f0*/  @P0 IMAD R7, R10, R3, R5 ;  /* 0x000000030a070224 */ /* 0x008fe200078e0205 */
[----:B------:R-:W-:Y:S01]  /*17200*/  ISETP.NE.U32.AND P0, PT, RZ, UR6, PT ;  /* 0x00000006ff007c0c */ /* 0x000fe2000bf05070 */
[----:B------:R-:W-:-:S03]  /*17210*/  IMAD.MOV.U32 R3, RZ, RZ, R15 ;  /* 0x000000ffff037224 */ /* 0x000fc600078e000f */
[----:B------:R-:W-:-:S13]  /*17220*/  ISETP.NE.AND.EX P0, PT, RZ, UR7, PT, P0 ;  /* 0x00000007ff007c0c */ /* 0x000fda000bf05300 */
[----:B------:R-:W-:Y:S05]  /*17230*/  @!P0 BRA `(.L_x_559) ;  /* 0x0000000000288947 */ /* 0x000fea0003800000 */
[----:B------:R-:W-:Y:S02]  /*17240*/  ULDC UR8, c[0x0][0x634] ;  /* 0x00018d0000087ab9 */ /* 0x000fe40000000800 */
[----:B------:R-:W-:-:S04]  /*17250*/  IADD3 R3, P0, R13, UR8, RZ ;  /* 0x000000080d037c10 */ /* 0x000fc8000ff1e0ff */
[----:B------:R-:W-:-:S05]  /*17260*/  IADD3.X R9, RZ, R15, RZ, P0, !PT ;  /* 0x0000000fff097210 */ /* 0x000fca00007fe4ff */
[----:B------:R-:W-:-:S04]  /*17270*/  IMAD.WIDE.U32 R4, R9, UR6, RZ ;  /* 0x0000000609047c25 */ /* 0x000fc8000f8e00ff */
[----:B------:R-:W-:-:S04]  /*17280*/  IMAD.WIDE.U32 R4, P0, R3, UR7, R4 ;  /* 0x0000000703047c25 */ /* 0x000fc8000f800004 */
[----:B------:R-:W-:-:S04]  /*17290*/  IMAD.WIDE.U32 R2, R3, UR6, RZ ;  /* 0x0000000603027c25 */ /* 0x000fc8000f8e00ff */
[----:B------:R-:W-:Y:S01]  /*172a0*/  IMAD.MOV.U32 R2, RZ, RZ, R5 ;  /* 0x000000ffff027224 */ /* 0x000fe200078e0005 */
[----:B------:R-:W-:Y:S01]  /*172b0*/  IADD3 RZ, P1, R3, R4, RZ ;  /* 0x0000000403ff7210 */ /* 0x000fe20007f3e0ff */
[----:B------:R-:W-:-:S04]  /*172c0*/  IMAD.X R3, RZ, RZ, RZ, P0 ;  /* 0x000000ffff037224 */ /* 0x000fc800000e06ff */
[----:B------:R-:W-:-:S08]  /*172d0*/  IMAD.WIDE.U32.X R2, R9, UR7, R2, P1 ;  /* 0x0000000709027c25 */ /* 0x000fd000088e0402 */
.L_x_559:
[--C-:B------:R-:W-:Y:S01]  /*172e0*/  SHF.R.U64 R9, R2, UR9, R3.reuse ;  /* 0x0000000902097c19 */ /* 0x100fe20008001203 */
[----:B------:R-:W-:Y:S01]  /*172f0*/  ULDC.64 UR6, c[0x0][0x620] ;  /* 0x0001880000067ab9 */ /* 0x000fe20000000a00 */
[----:B------:R-:W-:Y:S01]  /*17300*/  SHF.R.U32.HI R2, RZ, UR9, R3 ;  /* 0x00000009ff027c19 */ /* 0x000fe20008011603 */
[----:B------:R-:W-:Y:S01]  /*17310*/  IMAD.MOV.U32 R3, RZ, RZ, R15 ;  /* 0x000000ffff037224 */ /* 0x000fe200078e000f */
[----:B------:R-:W-:Y:S01]  /*17320*/  IADD3 R11, P0, RZ, -R9, RZ ;  /* 0x80000009ff0b7210 */ /* 0x000fe20007f1e0ff */
[----:B------:R-:W-:-:S04]  /*17330*/  ULDC.64 UR8, c[0x0][0x640] ;  /* 0x0001900000087ab9 */ /* 0x000fc80000000a00 */
[----:B------:R-:W-:Y:S01]  /*17340*/  IMAD.X R2, RZ, RZ, ~R2, P0 ;  /* 0x000000ffff027224 */ /* 0x000fe200000e0e02 */
[----:B------:R-:W-:-:S03]  /*17350*/  ISETP.NE.U32.AND P0, PT, RZ, UR8, PT ;  /* 0x00000008ff007c0c */ /* 0x000fc6000bf05070 */
[----:B------:R-:W-:Y:S01]  /*17360*/  IMAD R2, R2, UR6, RZ ;  /* 0x0000000602027c24 */ /* 0x000fe2000f8e02ff */
[----:B------:R-:W-:-:S03]  /*17370*/  ISETP.NE.AND.EX P0, PT, RZ, UR9, PT, P0 ;  /* 0x00000009ff007c0c */ /* 0x000fc6000bf05300 */
[----:B------:R-:W-:Y:S02]  /*17380*/  IMAD R5, R11, UR7, R2 ;  /* 0x000000070b057c24 */ /* 0x000fe4000f8e0202 */
[----:B------:R-:W-:-:S04]  /*17390*/  IMAD.MOV.U32 R2, RZ, RZ, R13 ;  /* 0x000000ffff027224 */ /* 0x000fc800078e000d */
[----:B------:R-:W-:Y:S01]  /*173a0*/  IMAD.WIDE.U32 R2, R11, UR6, R2 ;  /* 0x000000060b027c25 */ /* 0x000fe2000f8e0002 */
[----:B------:R-:W-:-:S03]  /*173b0*/  ULDC UR6, c[0x0][0x618] ;  /* 0x0001860000067ab9 */ /* 0x000fc60000000800 */
[----:B------:R-:W-:-:S05]  /*173c0*/  IMAD.IADD R3, R3, 0x1, R5 ;  /* 0x0000000103037824 */ /* 0x000fca00078e0205 */
[--C-:B------:R-:W-:Y:S02]  /*173d0*/  SHF.R.U64 R10, R2, UR6, R3.reuse ;  /* 0x00000006020a7c19 */ /* 0x100fe40008001203 */
[----:B------:R-:W-:Y:S01]  /*173e0*/  SHF.R.U32.HI R3, RZ, UR6, R3 ;  /* 0x00000006ff037c19 */ /* 0x000fe20008011603 */
[----:B------:R-:W-:-:S03]  /*173f0*/  ULDC UR6, c[0x0][0x608] ;  /* 0x0001820000067ab9 */ /* 0x000fc60000000800 */
[--C-:B------:R-:W-:Y:S02]  /*17400*/  SHF.R.U64 R12, R10, UR6, R3.reuse ;  /* 0x000000060a0c7c19 */ /* 0x100fe40008001203 */
[----:B------:R-:W-:Y:S01]  /*17410*/  SHF.R.U32.HI R3, RZ, UR6, R3 ;  /* 0x00000006ff037c19 */ /* 0x000fe20008011603 */
[----:B------:R-:W-:-:S03]  /*17420*/  ULDC UR6, c[0x0][0x658] ;  /* 0x0001960000067ab9 */ /* 0x000fc60000000800 */
[--C-:B------:R-:W-:Y:S02]  /*17430*/  SHF.R.U64 R11, R12, UR6, R3.reuse ;  /* 0x000000060c0b7c19 */ /* 0x100fe40008001203 */
[----:B------:R-:W-:-:S03]  /*17440*/  SHF.R.U32.HI R13, RZ, UR6, R3 ;  /* 0x00000006ff0d7c19 */ /* 0x000fc60008011603 */
[----:B------:R-:W-:Y:S02]  /*17450*/  IMAD.MOV.U32 R2, RZ, RZ, R11 ;  /* 0x000000ffff027224 */ /* 0x000fe400078e000b */
[----:B------:R-:W-:Y:S01]  /*17460*/  IMAD.MOV.U32 R3, RZ, RZ, R13 ;  /* 0x000000ffff037224 */ /* 0x000fe200078e000d */
[----:B------:R-:W-:Y:S06]  /*17470*/  @!P0 BRA `(.L_x_560) ;  /* 0x0000000000288947 */ /* 0x000fec0003800000 */
        /* <DEDUP_REMOVED lines=10> */
.L_x_560:
[----:B------:R-:W-:Y:S01]  /*17520*/  ULDC UR6, c[0x0][0x648] ;  /* 0x0001920000067ab9 */ /* 0x000fe20000000800 */
[----:B------:R-:W-:Y:S01]  /*17530*/  LOP3.LUT R12, R12, UR16, RZ, 0xc0, !PT ;  /* 0x000000100c0c7c12 */ /* 0x000fe2000f8ec0ff */
[----:B------:R-:W-:Y:S01]  /*17540*/  UISETP.NE.AND UP0, UPT, UR45, URZ, UPT ;  /* 0x0000003f2d00728c */ /* 0x000fe2000bf05270 */
[----:B------:R-:W-:Y:S01]  /*17550*/  SHF.R.U64 R3, R2, UR6, R3 ;  /* 0x0000000602037c19 */ /* 0x000fe20008001203 */
[----:B------:R-:W-:Y:S01]  /*17560*/  ULDC UR6, c[0x0][0x638] ;  /* 0x00018e0000067ab9 */ /* 0x000fe20000000800 */
[----:B------:R-:W-:-:S03]  /*17570*/  IMAD.MOV.U32 R4, RZ, RZ, 0x1 ;  /* 0x00000001ff047424 */ /* 0x000fc600078e00ff */
[----:B------:R-:W-:Y:S01]  /*17580*/  IMAD.MOV R2, RZ, RZ, -R3 ;  /* 0x000000ffff027224 */ /* 0x000fe200078e0a03 */
[----:B------:R-:W-:Y:S01]  /*17590*/  PLOP3.LUT P0, PT, PT, PT, UP0, 0x40, 0x0 ;  /* 0x000000000000781c */ /* 0x000fe20003f0e808 */
[----:B------:R-:W-:Y:S01]  /*175a0*/  IMAD R12, R3, UR5, R12 ;  /* 0x00000005030c7c24 */ /* 0x000fe2000f8e020c */
[----:B------:R-:W-:Y:S01]  /*175b0*/  PLOP3.LUT P1, PT, PT, PT, UP0, 0x40, 0x0 ;  /* 0x000000000000781c */ /* 0x000fe20003f2e808 */
[----:B------:R-:W-:Y:S01]  /*175c0*/  IMAD R11, R2, UR6, R11 ;  /* 0x00000006020b7c24 */ /* 0x000fe2000f8e020b */
[----:B------:R-:W-:Y:S01]  /*175d0*/  ULDC UR6, c[0x0][0x610] ;  /* 0x0001840000067ab9 */ /* 0x000fe20000000800 */
[----:B------:R-:W-:Y:S01]  /*175e0*/  LOP3.LUT R2, R10, UR4, RZ, 0xc0, !PT ;  /* 0x000000040a027c12 */ /* 0x000fe2000f8ec0ff */
[----:B------:R-:W-:Y:S01]  /*175f0*/  IMAD R7, R12, UR6, R7 ;  /* 0x000000060c077c24 */ /* 0x000fe2000f8e0207 */
[----:B------:R-:W-:-:S03]  /*17600*/  ULDC UR6, c[0x0][0x600] ;  /* 0x0001800000067ab9 */ /* 0x000fc60000000800 */
[----:B------:R-:W-:-:S05]  /*17610*/  IMAD R2, R11, UR6, R2 ;  /* 0x000000060b027c24 */ /* 0x000fca000f8e0202 */
[----:B------:R-:W-:Y:S02]  /*17620*/  SEL R3, R2, R7, P0 ;  /* 0x0000000702037207 */ /* 0x000fe40000000000 */
[----:B------:R-:W-:-:S07]  /*17630*/  SEL R2, R7, R2, P1 ;  /* 0x0000000207027207 */ /* 0x000fce0000800000 */
.L_x_558:
[----:B------:R-:W-:Y:S05]  /*17640*/  BSYNC B1 ;  /* 0x0000000000017941 */ /* 0x000fea0003800000 */
.L_x_557:
[----:B------:R-:W-:-:S13]  /*17650*/  LOP3.LUT P0, RZ, R4, 0xff, RZ, 0xc0, !PT ;  /* 0x000000ff04ff7812 */ /* 0x000fda000780c0ff */
[----:B------:R-:W-:Y:S05]  /*17660*/  @P0 BRA `(.L_x_561) ;  /* 0xfffffff400000947 */ /* 0x000fea000383ffff */
[----:B------:R-:W-:Y:S05]  /*17670*/  BSYNC B0 ;  /* 0x0000000000007941 */ /* 0x000fea0003800000 */
.L_x_550:
[----:B------:R-:W-:-:S03]  /*17680*/  UMOV UR6, 0xffffffff ;  /* 0xffffffff00067882 */ /* 0x000fc60000000000 */
[----:B------:R-:W-:Y:S05]  /*17690*/  BRA.DIV UR6, `(.L_x_562) ;  /* 0x00000006063c7947 */ /* 0x000fea000b800000 */
[----:B------:R-:W-:-:S13]  /*176a0*/  ELECT P6, URZ, PT ;  /* 0x00000000003f782f */ /* 0x000fda00038c0000 */
.L_x_577:
[----:B------:R-:W-:Y:S04]  /*176b0*/  BSSY B0, `(.L_x_563) ;  /* 0x0000035000007945 */ /* 0x000fe80003800000 */
[----:B------:R-:W-:Y:S05]  /*176c0*/  @!P6 BRA `(.L_x_564) ;  /* 0x0000000000cce947 */ /* 0x000fea0003800000 */
[----:B------:R-:W-:-:S04]  /*176d0*/  ULOP3.LUT UR6, UR40, 0x2, URZ, 0xfc, !UPT ;  /* 0x0000000228067892 */ /* 0x000fc8000f8efc3f */
[----:B------:R-:W-:-:S06]  /*176e0*/  UISETP.NE.AND UP0, UPT, UR6, 0x3, UPT ;  /* 0x000000030600788c */ /* 0x000fcc000bf05270 */
[----:B------:R-:W-:-:S13]  /*176f0*/  PLOP3.LUT P0, PT, PT, PT, UP0, 0x80, 0x0 ;  /* 0x000000000000781c */ /* 0x000fda0003f0f008 */
[----:B------:R-:W-:Y:S05]  /*17700*/  @!P0 BRA `(.L_x_565) ;  /* 0x0000000000048947 */ /* 0x000fea0003800000 */
[----:B------:R-:W-:Y:S01]  /*17710*/  BPT.TRAP 0x1 ;  /* 0x000000040000795c */ /* 0x000fe20000300000 */
.L_x_565:
[----:B------:R-:W0:Y:S01]  /*17720*/  S2R R3, SR_CgaCtaId ;  /* 0x0000000000037919 */ /* 0x000e220000008800 */
[----:B------:R-:W-:-:S04]  /*17730*/  MOV R2, 0x400 ;  /* 0x0000040000027802 */ /* 0x000fc80000000f00 */
[----:B0-----:R-:W-:Y:S02]  /*17740*/  LEA R3, R3, R2, 0x18 ;  /* 0x0000000203037211 */ /* 0x001fe400078ec0ff */
[----:B------:R-:W-:-:S03]  /*17750*/  SHF.L.U32 R2, R0, 0x1f, RZ ;  /* 0x0000001f00027819 */ /* 0x000fc600000006ff */
[----:B------:R-:W-:-:S04]  /*17760*/  VIADD R3, R3, 0x28 ;  /* 0x0000002803037836 */ /* 0x000fc80000000000 */
[----:B------:R-:W-:-:S04]  /*17770*/  IMAD R5, R6, 0x8, R3 ;  /* 0x0000000806057824 */ /* 0x000fc800078e0203 */
[----:B------:R-:W0:Y:S02]  /*17780*/  SYNCS.PHASECHK.TRANS64.TRYWAIT P0, [R5+URZ], R2 ;  /* 0x00000002050075a7 */ /* 0x000e24000800017f */
[----:B0-----:R-:W-:Y:S05]  /*17790*/  @!P0 BRA `(.L_x_566) ;  /* 0x00000004001c8947 */ /* 0x001fea0003800000 */
.L_x_578:
[----:B------:R-:W-:-:S05]  /*177a0*/  VIADD R6, R6, 0x1 ;  /* 0x0000000106067836 */ /* 0x000fca0000000000 */
[----:B------:R-:W-:-:S04]  /*177b0*/  ISETP.NE.AND P0, PT, R6, 0x5, PT ;  /* 0x000000050600780c */ /* 0x000fc80003f05270 */
[----:B0-----:R-:W-:Y:S02]  /*177c0*/  SEL R5, RZ, 0x1, P0 ;  /* 0x00000001ff057807 */ /* 0x001fe40000000000 */
[----:B------:R-:W-:Y:S02]  /*177d0*/  SEL R6, R6, RZ, P0 ;  /* 0x000000ff06067207 */ /* 0x000fe40000000000 */
[----:B------:R-:W-:-:S03]  /*177e0*/  LOP3.LUT R5, R0, R5, RZ, 0x3c, !PT ;  /* 0x0000000500057212 */ /* 0x000fc600078e3cff */
[----:B------:R-:W-:Y:S01]  /*177f0*/  IMAD R7, R6, 0x8, R3 ;  /* 0x0000000806077824 */ /* 0x000fe200078e0203 */
[----:B------:R-:W-:-:S04]  /*17800*/  SHF.L.U32 R0, R5, 0x1f, RZ ;  /* 0x0000001f05007819 */ /* 0x000fc800000006ff */
[----:B------:R-:W0:Y:S02]  /*17810*/  SYNCS.PHASECHK.TRANS64.TRYWAIT P0, [R7+URZ], R0 ;  /* 0x00000000070075a7 */ /* 0x000e24000800017f */
[----:B0-----:R-:W-:Y:S05]  /*17820*/  @!P0 BRA `(.L_x_567) ;  /* 0x00000004000c8947 */ /* 0x001fea0003800000 */
.L_x_579:
[----:B0-----:R-:W-:-:S04]  /*17830*/  IADD3 R0, R6, 0x1, RZ ;  /* 0x0000000106007810 */ /* 0x001fc80007ffe0ff */
[----:B------:R-:W-:-:S04]  /*17840*/  ISETP.NE.AND P0, PT, R0, 0x5, PT ;  /* 0x000000050000780c */ /* 0x000fc80003f05270 */
[----:B------:R-:W-:Y:S02]  /*17850*/  SEL R2, RZ, 0x1, P0 ;  /* 0x00000001ff027807 */ /* 0x000fe40000000000 */
[----:B------:R-:W-:Y:S02]  /*17860*/  SEL R4, R0, RZ, P0 ;  /* 0x000000ff00047207 */ /* 0x000fe40000000000 */
[----:B------:R-:W-:-:S03]  /*17870*/  LOP3.LUT R5, R5, R2, RZ, 0x3c, !PT ;  /* 0x0000000205057212 */ /* 0x000fc600078e3cff */
[----:B------:R-:W-:Y:S01]  /*17880*/  IMAD R7, R4, 0x8, R3 ;  /* 0x0000000804077824 */ /* 0x000fe200078e0203 */
[----:B------:R-:W-:-:S04]  /*17890*/  SHF.L.U32 R0, R5, 0x1f, RZ ;  /* 0x0000001f05007819 */ /* 0x000fc800000006ff */
[----:B------:R-:W0:Y:S02]  /*178a0*/  SYNCS.PHASECHK.TRANS64.TRYWAIT P0, [R7+URZ], R0 ;  /* 0x00000000070075a7 */ /* 0x000e24000800017f */
[----:B0-----:R-:W-:Y:S05]  /*178b0*/  @!P0 BRA `(.L_x_568) ;  /* 0x0000000000fc8947 */ /* 0x001fea0003800000 */
.L_x_580:
[----:B0-----:R-:W-:-:S05]  /*178c0*/  VIADD R0, R4, 0x1 ;  /* 0x0000000104007836 */ /* 0x001fca0000000000 */
        /* <DEDUP_REMOVED lines=8> */
.L_x_581:
[----:B0-----:R-:W-:-:S05]  /*17950*/  VIADD R0, R4, 0x1 ;  /* 0x0000000104007836 */ /* 0x001fca0000000000 */
[----:B------:R-:W-:-:S04]  /*17960*/  ISETP.NE.AND P0, PT, R0, 0x5, PT ;  /* 0x000000050000780c */ /* 0x000fc80003f05270 */
[----:B------:R-:W-:Y:S02]  /*17970*/  SEL R2, RZ, 0x1, P0 ;  /* 0x00000001ff027807 */ /* 0x000fe40000000000 */
[----:B------:R-:W-:Y:S02]  /*17980*/  SEL R0, R0, RZ, P0 ;  /* 0x000000ff00007207 */ /* 0x000fe40000000000 */
[----:B------:R-:W-:-:S03]  /*17990*/  LOP3.LUT R2, R5, R2, RZ, 0x3c, !PT ;  /* 0x0000000205027212 */ /* 0x000fc600078e3cff */
[----:B------:R-:W-:Y:S01]  /*179a0*/  IMAD R3, R0, 0x8, R3 ;  /* 0x0000000800037824 */ /* 0x000fe200078e0203 */
[----:B------:R-:W-:-:S07]  /*179b0*/  SHF.L.U32 R0, R2, 0x1f, RZ ;  /* 0x0000001f02007819 */ /* 0x000fce00000006ff */
.L_x_570:
[----:B0-----:R0:W1:Y:S02]  /*179c0*/  SYNCS.PHASECHK.TRANS64.TRYWAIT P0, [R3+URZ], R0 ;  /* 0x00000000030075a7 */ /* 0x001064000800017f */
[----:B-1----:R-:W-:Y:S05]  /*179d0*/  @!P0 NANOSLEEP.SYNCS 0x989680 ;  /* 0x009896800000895d */ /* 0x002fea0003900000 */
[----:B------:R-:W1:Y:S02]  /*179e0*/  @!P0 SYNCS.PHASECHK.TRANS64 P0, [R3+URZ], R0 ;  /* 0x00000000030085a7 */ /* 0x000e64000800007f */
[----:B-1----:R-:W-:Y:S05]  /*179f0*/  @!P0 BRA `(.L_x_570) ;  /* 0xfffffffc00f08947 */ /* 0x002fea000383ffff */
.L_x_564:
[----:B------:R-:W-:Y:S05]  /*17a00*/  BSYNC B0 ;  /* 0x0000000000007941 */ /* 0x000fea0003800000 */
.L_x_563:
[----:B------:R-:W-:Y:S05]  /*17a10*/  EXIT ;  /* 0x000000000000794d */ /* 0x000fea0003800000 */
.L_x_21:
[----:B-1----:R1:W2:Y:S02]  /*17a20*/  SYNCS.PHASECHK.TRANS64.TRYWAIT P1, [R4+URZ], R3 ;  /* 0x00000003040075a7 */ /* 0x0022a4000802017f */
[----:B--2---:R-:W-:Y:S05]  /*17a30*/  @!P1 NANOSLEEP.SYNCS 0x989680 ;  /* 0x009896800000995d */ /* 0x004fea0003900000 */
[----:B------:R-:W2:Y:S02]  /*17a40*/  @!P1 SYNCS.PHASECHK.TRANS64 P1, [R4+URZ], R3 ;  /* 0x00000003040095a7 */ /* 0x000ea4000802007f */
[----:B--2---:R-:W-:Y:S05]  /*17a50*/  @!P1 BRA `(.L_x_21) ;  /* 0xfffffffc00f09947 */ /* 0x004fea000383ffff */
[----:B------:R-:W-:Y:S05]  /*17a60*/  BRA `(.L_x_20) ;  /* 0xfffffe9c002c7947 */ /* 0x000fea000383ffff */
.L_x_26:
[----:B-1----:R1:W2:Y:S02]  /*17a70*/  SYNCS.PHASECHK.TRANS64.TRYWAIT P1, [R5+URZ], R6 ;  /* 0x00000006050075a7 */ /* 0x0022a4000802017f */
[----:B--2---:R-:W-:Y:S05]  /*17a80*/  @!P1 NANOSLEEP.SYNCS 0x989680 ;  /* 0x009896800000995d */ /* 0x004fea0003900000 */
[----:B------:R-:W2:Y:S02]  /*17a90*/  @!P1 SYNCS.PHASECHK.TRANS64 P1, [R5+URZ], R6 ;  /* 0x00000006050095a7 */ /* 0x000ea4000802007f */
[----:B--2---:R-:W-:Y:S05]  /*17aa0*/  @!P1 BRA `(.L_x_26) ;  /* 0xfffffffc00f09947 */ /* 0x004fea000383ffff */
[----:B------:R-:W-:Y:S05]  /*17ab0*/  BRA `(.L_x_25) ;  /* 0xfffffeb0008c7947 */ /* 0x000fea000383ffff */
.L_x_551:
[----:B------:R-:W-:Y:S01]  /*17ac0*/  BSSY B1, `(.L_x_571) ;  /* 0x0000006000017945 */ /* 0x000fe20003800000 */
[----:B------:R-:W-:-:S07]  /*17ad0*/  IMAD.MOV.U32 R15, RZ, RZ, -0x1 ;  /* 0xffffffffff0f7424 */ /* 0x000fce00078e00ff */
[----:B------:R-:W-:Y:S05]  /*17ae0*/  WARPSYNC.COLLECTIVE R15, `(.L_x_572) ;  /* 0x000000000f0c7348 */ /* 0x000fea0003c00000 */
[----:B------:R-:W-:Y:S02]  /*17af0*/  ELECT P6, UR62, PT ;  /* 0x00000000003e782f */ /* 0x000fe400038c0000 */
[----:B------:R-:W-:Y:S01]  /*17b00*/  MOV R14, UR62 ;  /* 0x0000003e000e7c02 */ /* 0x000fe20008000f00 */
[----:B------:R-:W-:Y:S10]  /*17b10*/  ENDCOLLECTIVE ;  /* 0x000000000000791b */ /* 0x000ff40003800000 */
.L_x_572:
[----:B------:R-:W-:Y:S05]  /*17b20*/  BSYNC B1 ;  /* 0x0000000000017941 */ /* 0x000fea0003800000 */
.L_x_571:
[----:B------:R-:W-:Y:S05]  /*17b30*/  BRA `(.L_x_573) ;  /* 0xffffffec00d87947 */ /* 0x000fea000383ffff */
.L_x_554:
[----:B0-----:R0:W2:Y:S02]  /*17b40*/  SYNCS.PHASECHK.TRANS64.TRYWAIT P0, [R10+URZ+0x28], R5 ;  /* 0x000028050a0075a7 */ /* 0x0010a4000800017f */
[----:B--2---:R-:W-:Y:S05]  /*17b50*/  @!P0 NANOSLEEP.SYNCS 0x989680 ;  /* 0x009896800000895d */ /* 0x004fea0003900000 */
[----:B------:R-:W2:Y:S02]  /*17b60*/  @!P0 SYNCS.PHASECHK.TRANS64 P0, [R10+URZ+0x28], R5 ;  /* 0x000028050a0085a7 */ /* 0x000ea4000800007f */
[----:B--2---:R-:W-:Y:S05]  /*17b70*/  @!P0 BRA `(.L_x_554) ;  /* 0xfffffffc00f08947 */ /* 0x004fea000383ffff */
[----:B------:R-:W-:Y:S05]  /*17b80*/  BRA `(.L_x_574) ;  /* 0xfffffff000187947 */ /* 0x000fea000383ffff */
.L_x_562:
[----:B------:R-:W-:Y:S01]  /*17b90*/  BSSY B0, `(.L_x_575) ;  /* 0x0000006000007945 */ /* 0x000fe20003800000 */
[----:B------:R-:W-:-:S07]  /*17ba0*/  IMAD.MOV.U32 R15, RZ, RZ, -0x1 ;  /* 0xffffffffff0f7424 */ /* 0x000fce00078e00ff */
[----:B------:R-:W-:Y:S05]  /*17bb0*/  WARPSYNC.COLLECTIVE R15, `(.L_x_576) ;  /* 0x000000000f0c7348 */ /* 0x000fea0003c00000 */
[----:B------:R-:W-:Y:S02]  /*17bc0*/  ELECT P6, UR62, PT ;  /* 0x00000000003e782f */ /* 0x000fe400038c0000 */
[----:B------:R-:W-:Y:S01]  /*17bd0*/  MOV R14, UR62 ;  /* 0x0000003e000e7c02 */ /* 0x000fe20008000f00 */
[----:B------:R-:W-:Y:S10]  /*17be0*/  ENDCOLLECTIVE ;  /* 0x000000000000791b */ /* 0x000ff40003800000 */
.L_x_576:
[----:B------:R-:W-:Y:S05]  /*17bf0*/  BSYNC B0 ;  /* 0x0000000000007941 */ /* 0x000fea0003800000 */
.L_x_575:
[----:B------:R-:W-:Y:S05]  /*17c00*/  BRA `(.L_x_577) ;  /* 0xfffffff800a87947 */ /* 0x000fea000383ffff */
.L_x_566:
[----:B0-----:R0:W1:Y:S02]  /*17c10*/  SYNCS.PHASECHK.TRANS64.TRYWAIT P0, [R5+URZ], R2 ;  /* 0x00000002050075a7 */ /* 0x001064000800017f */
[----:B-1----:R-:W-:Y:S05]  /*17c20*/  @!P0 NANOSLEEP.SYNCS 0x989680 ;  /* 0x009896800000895d */ /* 0x002fea0003900000 */
[----:B------:R-:W1:Y:S02]  /*17c30*/  @!P0 SYNCS.PHASECHK.TRANS64 P0, [R5+URZ], R2 ;  /* 0x00000002050085a7 */ /* 0x000e64000800007f */
[----:B-1----:R-:W-:Y:S05]  /*17c40*/  @!P0 BRA `(.L_x_566) ;  /* 0xfffffffc00f08947 */ /* 0x002fea000383ffff */
[----:B------:R-:W-:Y:S05]  /*17c50*/  BRA `(.L_x_578) ;  /* 0xfffffff800d07947 */ /* 0x000fea000383ffff */
.L_x_567:
[----:B0-----:R0:W1:Y:S02]  /*17c60*/  SYNCS.PHASECHK.TRANS64.TRYWAIT P0, [R7+URZ], R0 ;  /* 0x00000000070075a7 */ /* 0x001064000800017f */
[----:B-1----:R-:W-:Y:S05]  /*17c70*/  @!P0 NANOSLEEP.SYNCS 0x989680 ;  /* 0x009896800000895d */ /* 0x002fea0003900000 */
[----:B------:R-:W1:Y:S02]  /*17c80*/  @!P0 SYNCS.PHASECHK.TRANS64 P0, [R7+URZ], R0 ;  /* 0x00000000070085a7 */ /* 0x000e64000800007f */
[----:B-1----:R-:W-:Y:S05]  /*17c90*/  @!P0 BRA `(.L_x_567) ;  /* 0xfffffffc00f08947 */ /* 0x002fea000383ffff */
[----:B------:R-:W-:Y:S05]  /*17ca0*/  BRA `(.L_x_579) ;  /* 0xfffffff800e07947 */ /* 0x000fea000383ffff */
.L_x_568:
[----:B0-----:R0:W1:Y:S02]  /*17cb0*/  SYNCS.PHASECHK.TRANS64.TRYWAIT P0, [R7+URZ], R0 ;  /* 0x00000000070075a7 */ /* 0x001064000800017f */
[----:B-1----:R-:W-:Y:S05]  /*17cc0*/  @!P0 NANOSLEEP.SYNCS 0x989680 ;  /* 0x009896800000895d */ /* 0x002fea0003900000 */
[----:B------:R-:W1:Y:S02]  /*17cd0*/  @!P0 SYNCS.PHASECHK.TRANS64 P0, [R7+URZ], R0 ;  /* 0x00000000070085a7 */ /* 0x000e64000800007f */
[----:B-1----:R-:W-:Y:S05]  /*17ce0*/  @!P0 BRA `(.L_x_568) ;  /* 0xfffffffc00f08947 */ /* 0x002fea000383ffff */
[----:B------:R-:W-:Y:S05]  /*17cf0*/  BRA `(.L_x_580) ;  /* 0xfffffff800f07947 */ /* 0x000fea000383ffff */
.L_x_569:
[----:B0-----:R0:W1:Y:S02]  /*17d00*/  SYNCS.PHASECHK.TRANS64.TRYWAIT P0, [R7+URZ], R0 ;  /* 0x00000000070075a7 */ /* 0x001064000800017f */
[----:B-1----:R-:W-:Y:S05]  /*17d10*/  @!P0 NANOSLEEP.SYNCS 0x989680 ;  /* 0x009896800000895d */ /* 0x002fea0003900000 */
[----:B------:R-:W1:Y:S02]  /*17d20*/  @!P0 SYNCS.PHASECHK.TRANS64 P0, [R7+URZ], R0 ;  /* 0x00000000070085a7 */ /* 0x000e64000800007f */
[----:B-1----:R-:W-:Y:S05]  /*17d30*/  @!P0 BRA `(.L_x_569) ;  /* 0xfffffffc00f08947 */ /* 0x002fea000383ffff */
[----:B------:R-:W-:Y:S05]  /*17d40*/  BRA `(.L_x_581) ;  /* 0xfffffffc00007947 */ /* 0x000fea000383ffff */
.L_x_582:
[----:B------:R-:W-:-:S00]  /*17d50*/  BRA `(.L_x_582) ;  /* 0xfffffffc00fc7947 */ /* 0x000fc0000383ffff */
[----:B------:R-:W-:-:S00]  /*17d60*/  NOP ;  /* 0x0000000000007918 */ /* 0x000fc00000000000 */
        /* <DEDUP_REMOVED lines=9> */
.L_x_583:


//--------------------- .nv.global.init           --------------------------
	.section	.nv.global.init,"aw",@progbits
.nv.global.init:
	.type		$str$22,@object
	.size		$str$22,($str$23 - $str$22)
$str$22:
        /*0000*/ 	.byte	0x6b, 0x5f, 0x74, 0x69, 0x6c, 0x65, 0x5f, 0x63, 0x6f, 0x75, 0x6e, 0x74, 0x20, 0x3e, 0x3d, 0x20
        /*0010*/ 	.byte	0x31, 0x00
	.type		$str$23,@object
	.size		$str$23,(__unnamed_1 - $str$23)
$str$23:
        /*0012*/ 	.byte	0x2f, 0x74, 0x6d, 0x70, 0x2f, 0x63, 0x75, 0x74, 0x6c, 0x61, 0x73, 0x73, 0x5f, 0x73, 0x77, 0x65
        /*0022*/ 	.byte	0x65, 0x70, 0x5f, 0x73, 0x72, 0x63, 0x2f, 0x69, 0x6e, 0x63, 0x6c, 0x75, 0x64, 0x65, 0x2f, 0x63
        /*0032*/ 	.byte	0x75, 0x74, 0x6c, 0x61, 0x73, 0x73, 0x2f, 0x67, 0x65, 0x6d, 0x6d, 0x2f, 0x63, 0x6f, 0x6c, 0x6c
        /*0042*/ 	.byte	0x65, 0x63, 0x74, 0x69, 0x76, 0x65, 0x2f, 0x73, 0x6d, 0x39, 0x30, 0x5f, 0x6d, 0x6d, 0x61, 0x5f
        /*0052*/ 	.byte	0x74, 0x6d, 0x61, 0x5f, 0x67, 0x6d, 0x6d, 0x61, 0x5f, 0x73, 0x73, 0x5f, 0x77, 0x61, 0x72, 0x70
        /*0062*/ 	.byte	0x73, 0x70, 0x65, 0x63, 0x69, 0x61, 0x6c, 0x69, 0x7a, 0x65, 0x64, 0x2e, 0x68, 0x70, 0x70, 0x00
	.type		__unnamed_1,@object
	.size		__unnamed_1,(.L_0 - __unnamed_1)
__unnamed_1:
        /* <DEDUP_REMOVED lines=182> */
        /*0bd2*/ 	.byte	0x3a, 0x3a, 0x69, 0x64, 0x65, 0x6e, 0x74, 0x69, 0x74, 0x79, 0x5d, 0x00
.L_0:


//--------------------- .nv.shared._ZN7cutlass13device_kernelINS_4gemm6kernel13GemmUniversalIN4cute5tupleIJiiiiEEENS1_10collective13CollectiveMmaINS1_34MainloopSm90TmaGmmaWarpSpecializedILi5ENS5_IJNS4_1CILi2EEESB_NSA_ILi1EEEEEENS1_35KernelTmaWarpSpecializedCooperativeEEENS5_IJNSA_ILi256EEESG_NSA_ILi32EEEEEENS_10bfloat16_tENS5_IJlSC_lEEESJ_SK_NS4_8TiledMMAINS4_8MMA_AtomIJNS4_4SM904GMMA28MMA_64x256x16_F32BF16BF16_SSILNSO_5MajorE0ELSQ_0ELNSO_7ScaleInE1ELSR_1EEEEEENS4_6LayoutINS5_IJSB_SC_SC_EEENS5_IJSC_NSA_ILi0EEESW_EEEEENS5_IJNS4_10UnderscoreESZ_SZ_EEEEENS4_23SM90_TMA_LOAD_MULTICASTENS4_14ComposedLayoutINS4_7SwizzleILi2ELi4ELi3EEENS4_18smem_ptr_flag_bitsILi16EEENSU_INS5_IJNSA_ILi8EEESH_EEENS5_IJSH_SC_EEEEEEEvNS4_8identityES12_S1C_vS1D_EENS_8epilogue10collective6detail29Sm90TmaWarpSpecializedAdapterINS1G_15DefaultEpilogueISJ_SK_SK_NS1F_6thread17LinearCombinationISJ_Li1EffLNS1K_9ScaleType4KindE0ELNS_15FloatRoundStyleE2ESJ_EENS1_15EpilogueDefaultEEEEEvvEEEEvNT_6ParamsE --------------------------
	.section	.nv.shared._ZN7cutlass13device_kernelINS_4gemm6kernel13GemmUniversalIN4cute5tupleIJiiiiEEENS1_10collective13CollectiveMmaINS1_34MainloopSm90TmaGmmaWarpSpecializedILi5ENS5_IJNS4_1CILi2EEESB_NSA_ILi1EEEEEENS1_35KernelTmaWarpSpecializedCooperativeEEENS5_IJNSA_ILi256EEESG_NSA_ILi32EEEEEENS_10bfloat16_tENS5_IJlSC_lEEESJ_SK_NS4_8TiledMMAINS4_8MMA_AtomIJNS4_4SM904GMMA28MMA_64x256x16_F32BF16BF16_SSILNSO_5MajorE0ELSQ_0ELNSO_7ScaleInE1ELSR_1EEEEEENS4_6LayoutINS5_IJSB_SC_SC_EEENS5_IJSC_NSA_ILi0EEESW_EEEEENS5_IJNS4_10UnderscoreESZ_SZ_EEEEENS4_23SM90_TMA_LOAD_MULTICASTENS4_14ComposedLayoutINS4_7SwizzleILi2ELi4ELi3EEENS4_18smem_ptr_flag_bitsILi16EEENSU_INS5_IJNSA_ILi8EEESH_EEENS5_IJSH_SC_EEEEEEEvNS4_8identityES12_S1C_vS1D_EENS_8epilogue10collective6detail29Sm90TmaWarpSpecializedAdapterINS1G_15DefaultEpilogueISJ_SK_SK_NS1F_6thread17LinearCombinationISJ_Li1EffLNS1K_9ScaleType4KindE0ELNS_15FloatRoundStyleE2ESJ_EENS1_15EpilogueDefaultEEEEEvvEEEEvNT_6ParamsE,"aw",@nobits
	.sectionflags	@""
	.align	16
	.zero		1024


//--------------------- .nv.shared.reserved.0     --------------------------
	.section	.nv.shared.reserved.0,"aw",@nobits
	.weak		__nv_reservedSMEM_offset_0_alias
	.size		__nv_reservedSMEM_offset_0_alias, 0, 0
	.other		__nv_reservedSMEM_offset_0_alias,@"STO_CUDA_RESERVED_SHARED STV_DEFAULT"
__nv_reservedSMEM_offset_0_alias:
	.zero		0


//--------------------- .nv.global                --------------------------
	.section	.nv.global,"aw",@nobits
.nv.global:
	.type		_ZN39_INTERNAL_e6931d91_4_k_cu_756dca11_40514cute1_E,@object
	.size		_ZN39_INTERNAL_e6931d91_4_k_cu_756dca11_40514cute1_E,(_ZN39_INTERNAL_e6931d91_4_k_cu_756dca11_40514cuda3std3__45__cpo6cbeginE - _ZN39_INTERNAL_e6931d91_4_k_cu_756dca11_40514cute1_E)
_ZN39_INTERNAL_e6931d91_4_k_cu_756dca11_40514cute1_E:
	.zero		1
	.type		_ZN39_INTERNAL_e6931d91_4_k_cu_756dca11_40514cuda3std3__45__cpo6cbeginE,@object
	.size		_ZN39_INTERNAL_e6931d91_4_k_cu_756dca11_40514cuda3std3__45__cpo6cbeginE,(_ZN39_INTERNAL_e6931d91_4_k_cu_756dca11_40514cuda3std3__48in_placeE - _ZN39_INTERNAL_e6931d91_4_k_cu_756dca11_40514cuda3std3__45__cpo6cbeginE)
_ZN39_INTERNAL_e6931d91_4_k_cu_756dca11_40514cuda3std3__45__cpo6cbeginE:
	.zero		1
	.type		_ZN39_INTERNAL_e6931d91_4_k_cu_756dca11_40514cuda3std3__48in_placeE,@object
	.size		_ZN39_INTERNAL_e6931d91_4_k_cu_756dca11_40514cuda3std3__48in_placeE,(_ZN39_INTERNAL_e6931d91_4_k_cu_756dca11_40514cuda3std6ranges3__45__cpo9iter_moveE - _ZN39_INTERNAL_e6931d91_4_k_cu_756dca11_40514cuda3std3__48in_placeE)
_ZN39_INTERNAL_e6931d91_4_k_cu_756dca11_40514cuda3std3__48in_placeE:
	.zero		1
	.type		_ZN39_INTERNAL_e6931d91_4_k_cu_756dca11_40514cuda3std6ranges3__45__cpo9iter_moveE,@object
	.size		_ZN39_INTERNAL_e6931d91_4_k_cu_756dca11_40514cuda3std6ranges3__45__cpo9iter_moveE,(_ZN39_INTERNAL_e6931d91_4_k_cu_756dca11_40514cuda3std3__45__cpo5beginE - _ZN39_INTERNAL_e6931d91_4_k_cu_756dca11_40514cuda3std6ranges3__45__cpo9iter_moveE)
_ZN39_INTERNAL_e6931d91_4_k_cu_756dca11_40514cuda3std6ranges3__45__cpo9iter_moveE:
	.zero		1
	.type		_ZN39_INTERNAL_e6931d91_4_k_cu_756dca11_40514cuda3std3__45__cpo5beginE,@object
	.size		_ZN39_INTERNAL_e6931d91_4_k_cu_756dca11_40514cuda3std3__45__cpo5beginE,(_ZN39_INTERNAL_e6931d91_4_k_cu_756dca11_40514cuda3std3__441_GLOBAL__N__e6931d91_4_k_cu_756dca11_40516ignoreE - _ZN39_INTERNAL_e6931d91_4_k_cu_756dca11_40514cuda3std3__45__cpo5beginE)
_ZN39_INTERNAL_e6931d91_4_k_cu_756dca11_40514cuda3std3__45__cpo5beginE:
	.zero		1
	.type		_ZN39_INTERNAL_e6931d91_4_k_cu_756dca11_40514cuda3std3__441_GLOBAL__N__e6931d91_4_k_cu_756dca11_40516ignoreE,@object
	.size		_ZN39_INTERNAL_e6931d91_4_k_cu_756dca11_40514cuda3std3__441_GLOBAL__N__e6931d91_4_k_cu_756dca11_40516ignoreE,(_ZN39_INTERNAL_e6931d91_4_k_cu_756dca11_40514cute7productE - _ZN39_INTERNAL_e6931d91_4_k_cu_756dca11_40514cuda3std3__441_GLOBAL__N__e6931d91_4_k_cu_756dca11_40516ignoreE)
_ZN39_INTERNAL_e6931d91_4_k_cu_756dca11_40514cuda3std3__441_GLOBAL__N__e6931d91_4_k_cu_756dca11_40516ignoreE:
	.zero		1
	.type		_ZN39_INTERNAL_e6931d91_4_k_cu_756dca11_40514cute7productE,@object
	.size		_ZN39_INTERNAL_e6931d91_4_k_cu_756dca11_40514cute7productE,(_ZN39_INTERNAL_e6931d91_4_k_cu_756dca11_40514cuda3std3__45__cpo3endE - _ZN39_INTERNAL_e6931d91_4_k_cu_756dca11_40514cute7productE)
_ZN39_INTERNAL_e6931d91_4_k_cu_756dca11_40514cute7productE:
	.zero		1
	.type		_ZN39_INTERNAL_e6931d91_4_k_cu_756dca11_40514cuda3std3__45__cpo3endE,@object
	.size		_ZN39_INTERNAL_e6931d91_4_k_cu_756dca11_40514cuda3std3__45__cpo3endE,(_ZN39_INTERNAL_e6931d91_4_k_cu_756dca11_40514cuda3std3__419piecewise_constructE - _ZN39_INTERNAL_e6931d91_4_k_cu_756dca11_40514cuda3std3__45__cpo3endE)
_ZN39_INTERNAL_e6931d91_4_k_cu_756dca11_40514cuda3std3__45__cpo3endE:
	.zero		1
	.type		_ZN39_INTERNAL_e6931d91_4_k_cu_756dca11_40514cuda3std3__419piecewise_constructE,@object
	.size		_ZN39_INTERNAL_e6931d91_4_k_cu_756dca11_40514cuda3std3__419piecewise_constructE,(_ZN39_INTERNAL_e6931d91_4_k_cu_756dca11_40514cuda3std3__45__cpo4cendE - _ZN39_INTERNAL_e6931d91_4_k_cu_756dca11_40514cuda3std3__419piecewise_constructE)
_ZN39_INTERNAL_e6931d91_4_k_cu_756dca11_40514cuda3std3__419piecewise_constructE:
	.zero		1
	.type		_ZN39_INTERNAL_e6931d91_4_k_cu_756dca11_40514cuda3std3__45__cpo4cendE,@object
	.size		_ZN39_INTERNAL_e6931d91_4_k_cu_756dca11_40514cuda3std3__45__cpo4cendE,(_ZN39_INTERNAL_e6931d91_4_k_cu_756dca11_40514cuda3std6ranges3__45__cpo4swapE - _ZN39_INTERNAL_e6931d91_4_k_cu_756dca11_40514cuda3std3__45__cpo4cendE)
_ZN39_INTERNAL_e6931d91_4_k_cu_756dca11_40514cuda3std3__45__cpo4cendE:
	.zero		1
	.type		_ZN39_INTERNAL_e6931d91_4_k_cu_756dca11_40514cuda3std6ranges3__45__cpo4swapE,@object
	.size		_ZN39_INTERNAL_e6931d91_4_k_cu_756dca11_40514cuda3std6ranges3__45__cpo4swapE,(.L_8 - _ZN39_INTERNAL_e6931d91_4_k_cu_756dca11_40514cuda3std6ranges3__45__cpo4swapE)
_ZN39_INTERNAL_e6931d91_4_k_cu_756dca11_40514cuda3std6ranges3__45__cpo4swapE:
	.zero		1
.L_8:


//--------------------- .nv.constant0._ZN7cutlass13device_kernelINS_4gemm6kernel13GemmUniversalIN4cute5tupleIJiiiiEEENS1_10collective13CollectiveMmaINS1_34MainloopSm90TmaGmmaWarpSpecializedILi5ENS5_IJNS4_1CILi2EEESB_NSA_ILi1EEEEEENS1_35KernelTmaWarpSpecializedCooperativeEEENS5_IJNSA_ILi256EEESG_NSA_ILi32EEEEEENS_10bfloat16_tENS5_IJlSC_lEEESJ_SK_NS4_8TiledMMAINS4_8MMA_AtomIJNS4_4SM904GMMA28MMA_64x256x16_F32BF16BF16_SSILNSO_5MajorE0ELSQ_0ELNSO_7ScaleInE1ELSR_1EEEEEENS4_6LayoutINS5_IJSB_SC_SC_EEENS5_IJSC_NSA_ILi0EEESW_EEEEENS5_IJNS4_10UnderscoreESZ_SZ_EEEEENS4_23SM90_TMA_LOAD_MULTICASTENS4_14ComposedLayoutINS4_7SwizzleILi2ELi4ELi3EEENS4_18smem_ptr_flag_bitsILi16EEENSU_INS5_IJNSA_ILi8EEESH_EEENS5_IJSH_SC_EEEEEEEvNS4_8identityES12_S1C_vS1D_EENS_8epilogue10collective6detail29Sm90TmaWarpSpecializedAdapterINS1G_15DefaultEpilogueISJ_SK_SK_NS1F_6thread17LinearCombinationISJ_Li1EffLNS1K_9ScaleType4KindE0ELNS_15FloatRoundStyleE2ESJ_EENS1_15EpilogueDefaultEEEEEvvEEEEvNT_6ParamsE --------------------------
	.section	.nv.constant0._ZN7cutlass13device_kernelINS_4gemm6kernel13GemmUniversalIN4cute5tupleIJiiiiEEENS1_10collective13CollectiveMmaINS1_34MainloopSm90TmaGmmaWarpSpecializedILi5ENS5_IJNS4_1CILi2EEESB_NSA_ILi1EEEEEENS1_35KernelTmaWarpSpecializedCooperativeEEENS5_IJNSA_ILi256EEESG_NSA_ILi32EEEEEENS_10bfloat16_tENS5_IJlSC_lEEESJ_SK_NS4_8TiledMMAINS4_8MMA_AtomIJNS4_4SM904GMMA28MMA_64x256x16_F32BF16BF16_SSILNSO_5MajorE0ELSQ_0ELNSO_7ScaleInE1ELSR_1EEEEEENS4_6LayoutINS5_IJSB_SC_SC_EEENS5_IJSC_NSA_ILi0EEESW_EEEEENS5_IJNS4_10UnderscoreESZ_SZ_EEEEENS4_23SM90_TMA_LOAD_MULTICASTENS4_14ComposedLayoutINS4_7SwizzleILi2ELi4ELi3EEENS4_18smem_ptr_flag_bitsILi16EEENSU_INS5_IJNSA_ILi8EEESH_EEENS5_IJSH_SC_EEEEEEEvNS4_8identityES12_S1C_vS1D_EENS_8epilogue10collective6detail29Sm90TmaWarpSpecializedAdapterINS1G_15DefaultEpilogueISJ_SK_SK_NS1F_6thread17LinearCombinationISJ_Li1EffLNS1K_9ScaleType4KindE0ELNS_15FloatRoundStyleE2ESJ_EENS1_15EpilogueDefaultEEEEEvvEEEEvNT_6ParamsE,"a",@progbits
	.sectionflags	@""
	.align	4
.nv.constant0._ZN7cutlass13device_kernelINS_4gemm6kernel13GemmUniversalIN4cute5tupleIJiiiiEEENS1_10collective13CollectiveMmaINS1_34MainloopSm90TmaGmmaWarpSpecializedILi5ENS5_IJNS4_1CILi2EEESB_NSA_ILi1EEEEEENS1_35KernelTmaWarpSpecializedCooperativeEEENS5_IJNSA_ILi256EEESG_NSA_ILi32EEEEEENS_10bfloat16_tENS5_IJlSC_lEEESJ_SK_NS4_8TiledMMAINS4_8MMA_AtomIJNS4_4SM904GMMA28MMA_64x256x16_F32BF16BF16_SSILNSO_5MajorE0ELSQ_0ELNSO_7ScaleInE1ELSR_1EEEEEENS4_6LayoutINS5_IJSB_SC_SC_EEENS5_IJSC_NSA_ILi0EEESW_EEEEENS5_IJNS4_10UnderscoreESZ_SZ_EEEEENS4_23SM90_TMA_LOAD_MULTICASTENS4_14ComposedLayoutINS4_7SwizzleILi2ELi4ELi3EEENS4_18smem_ptr_flag_bitsILi16EEENSU_INS5_IJNSA_ILi8EEESH_EEENS5_IJSH_SC_EEEEEEEvNS4_8identityES12_S1C_vS1D_EENS_8epilogue10collective6detail29Sm90TmaWarpSpecializedAdapterINS1G_15DefaultEpilogueISJ_SK_SK_NS1F_6thread17LinearCombinationISJ_Li1EffLNS1K_9ScaleType4KindE0ELNS_15FloatRoundStyleE2ESJ_EENS1_15EpilogueDefaultEEEEEvvEEEEvNT_6ParamsE:
	.zero		1664


//--------------------- SYMBOLS --------------------------

	.type		.nv.reservedSmem.offset0,@object
	.size		.nv.reservedSmem.offset0,0x4
	.type		__assertfail,@function
